	.target	sm_100a

	.elftype	@"ET_EXEC"


//--------------------- .note.nv.tkinfo           --------------------------
	.section	.note.nv.tkinfo,"",@"SHT_NOTE"
	.sectionflags	@"SHF_NOTE_NV_TKINFO"
	.tkinfo
        /*0018*/ 	.word	0x00000002
        /*0030*/ 	.string	""
        /*0030*/ 	.string	"ptxas"
        /*0030*/ 	.string	"Cuda compilation tools, release 13.0, V13.0.88"
        /*0030*/ 	.string	"Build cuda_13.0.r13.0/compiler.36424714_0"
        /*0030*/ 	.string	"-arch sm_100a -m 64 "



//--------------------- .note.nv.cuinfo           --------------------------
	.section	.note.nv.cuinfo,"",@"SHT_NOTE"
	.sectionflags	@"SHF_NOTE_NV_CUINFO"
        /*0018*/ 	.short	0x0002
        /*001a*/ 	.short	0x0064
        /*001c*/ 	.short	0x0082
	.zero		2


//--------------------- .nv.info                  --------------------------
	.section	.nv.info,"",@"SHT_CUDA_INFO"
	.align	4


	//----- nvinfo : EIATTR_REGCOUNT
	.align		4
        /*0000*/ 	.byte	0x04, 0x2f
        /*0002*/ 	.short	(.L_19 - .L_18)
	.align		4
.L_18:
        /*0004*/ 	.word	index@(_ZN7cutlass13device_kernelINS_4gemm6kernel13GemmUniversalIN4cute5tupleIJiiiiEEENS1_10collective13CollectiveMmaINS1_35MainloopSm100TmaUmmaWarpSpecializedILi3ELi2ELi4ENS5_IJNS4_1CILi1EEENSA_ILi2EEESB_EEEEENS5_IJNSA_ILi64EEENSA_ILi128EEESG_EEENS_10bfloat16_tENS5_IJlSB_lEEESI_SJ_NS4_8TiledMMAINS4_8MMA_AtomIJNS4_20SM100_MMA_F16BF16_SSISI_SI_fLi64ELi128ELNS4_4UMMA5MajorE0ELSO_0ELNSN_7ScaleInE0ELSP_0EEEEEENS4_6LayoutINS5_IJSB_SB_SB_EEENS5_IJNSA_ILi0EEESU_SU_EEEEENS5_IJNS4_10UnderscoreESX_SX_EEEEENS4_23SM90_TMA_LOAD_MULTICASTENS4_14ComposedLayoutINS4_7SwizzleILi3ELi4ELi3EEENS4_18smem_ptr_flag_bitsILi16EEENSS_INS5_IJNSA_ILi8EEESF_EEENS5_IJSF_SB_EEEEEEEvNS4_8identityENS4_13SM90_TMA_LOADES1A_vS1B_EENS_8epilogue10collective18CollectiveEpilogueINS1E_23Sm100TmaWarpSpecializedILi4ELi2ELi16ELb1ELb0EEEJSH_NS5_IJNSS_ISF_SB_EENSS_INSA_ILi32EEESB_EEEEESI_SJ_SI_SJ_NS1E_6fusion15FusionCallbacksIS1I_NS1N_17LinearCombinationISI_fSI_fLNS_15FloatRoundStyleE2EEESH_S1M_JEEENS4_5SM1004TMEM4LOAD26SM100_TMEM_LOAD_16dp256b4xES1C_NS11_INS12_ILi2ELi4ELi3EEES15_NSS_INS5_IJS16_S1K_EEENS5_IJS1K_SB_EEEEEEENS4_17SM75_U32x4_LDSM_NENS4_14SM90_TMA_STOREES21_NS4_17SM90_U32x4_STSM_NENS4_39AutoVectorizingCopyWithAssumedAlignmentILi128EEEEEEvvEEEEvNT_6ParamsE)
        /*0008*/ 	.word	0x00000044


	//----- nvinfo : EIATTR_FRAME_SIZE
	.align		4
.L_19:
        /*000c*/ 	.byte	0x04, 0x11
        /*000e*/ 	.short	(.L_21 - .L_20)
	.align		4
.L_20:
        /*0010*/ 	.word	index@($__internal_2_$__cuda_sm10x_tcgen05_guardrail_trap_unallocated_columns_being_dealloced)
        /*0014*/ 	.word	0x00000000


	//----- nvinfo : EIATTR_FRAME_SIZE
	.align		4
.L_21:
        /*0018*/ 	.byte	0x04, 0x11
        /*001a*/ 	.short	(.L_23 - .L_22)
	.align		4
.L_22:
        /*001c*/ 	.word	index@($__internal_1_$__cuda_sm10x_tcgen05_guardrail_trap_phase_invalid_during_alloc)
        /*0020*/ 	.word	0x00000000


	//----- nvinfo : EIATTR_FRAME_SIZE
	.align		4
.L_23:
        /*0024*/ 	.byte	0x04, 0x11
        /*0026*/ 	.short	(.L_25 - .L_24)
	.align		4
.L_24:
        /*0028*/ 	.word	index@($__internal_0_$__cuda_sm10x_tcgen05_guardrail_trap_col_being_dealloced_not_returned_by_alloc)
        /*002c*/ 	.word	0x00000000


	//----- nvinfo : EIATTR_FRAME_SIZE
	.align		4
.L_25:
        /*0030*/ 	.byte	0x04, 0x11
        /*0032*/ 	.short	(.L_27 - .L_26)
	.align		4
.L_26:
        /*0034*/ 	.word	index@(_ZN7cutlass13device_kernelINS_4gemm6kernel13GemmUniversalIN4cute5tupleIJiiiiEEENS1_10collective13CollectiveMmaINS1_35MainloopSm100TmaUmmaWarpSpecializedILi3ELi2ELi4ENS5_IJNS4_1CILi1EEENSA_ILi2EEESB_EEEEENS5_IJNSA_ILi64EEENSA_ILi128EEESG_EEENS_10bfloat16_tENS5_IJlSB_lEEESI_SJ_NS4_8TiledMMAINS4_8MMA_AtomIJNS4_20SM100_MMA_F16BF16_SSISI_SI_fLi64ELi128ELNS4_4UMMA5MajorE0ELSO_0ELNSN_7ScaleInE0ELSP_0EEEEEENS4_6LayoutINS5_IJSB_SB_SB_EEENS5_IJNSA_ILi0EEESU_SU_EEEEENS5_IJNS4_10UnderscoreESX_SX_EEEEENS4_23SM90_TMA_LOAD_MULTICASTENS4_14ComposedLayoutINS4_7SwizzleILi3ELi4ELi3EEENS4_18smem_ptr_flag_bitsILi16EEENSS_INS5_IJNSA_ILi8EEESF_EEENS5_IJSF_SB_EEEEEEEvNS4_8identityENS4_13SM90_TMA_LOADES1A_vS1B_EENS_8epilogue10collective18CollectiveEpilogueINS1E_23Sm100TmaWarpSpecializedILi4ELi2ELi16ELb1ELb0EEEJSH_NS5_IJNSS_ISF_SB_EENSS_INSA_ILi32EEESB_EEEEESI_SJ_SI_SJ_NS1E_6fusion15FusionCallbacksIS1I_NS1N_17LinearCombinationISI_fSI_fLNS_15FloatRoundStyleE2EEESH_S1M_JEEENS4_5SM1004TMEM4LOAD26SM100_TMEM_LOAD_16dp256b4xES1C_NS11_INS12_ILi2ELi4ELi3EEES15_NSS_INS5_IJS16_S1K_EEENS5_IJS1K_SB_EEEEEEENS4_17SM75_U32x4_LDSM_NENS4_14SM90_TMA_STOREES21_NS4_17SM90_U32x4_STSM_NENS4_39AutoVectorizingCopyWithAssumedAlignmentILi128EEEEEEvvEEEEvNT_6ParamsE)
        /*0038*/ 	.word	0x00000000


	//----- nvinfo : EIATTR_MIN_STACK_SIZE
	.align		4
.L_27:
        /*003c*/ 	.byte	0x04, 0x12
        /*003e*/ 	.short	(.L_29 - .L_28)
	.align		4
.L_28:
        /*0040*/ 	.word	index@(_ZN7cutlass13device_kernelINS_4gemm6kernel13GemmUniversalIN4cute5tupleIJiiiiEEENS1_10collective13CollectiveMmaINS1_35MainloopSm100TmaUmmaWarpSpecializedILi3ELi2ELi4ENS5_IJNS4_1CILi1EEENSA_ILi2EEESB_EEEEENS5_IJNSA_ILi64EEENSA_ILi128EEESG_EEENS_10bfloat16_tENS5_IJlSB_lEEESI_SJ_NS4_8TiledMMAINS4_8MMA_AtomIJNS4_20SM100_MMA_F16BF16_SSISI_SI_fLi64ELi128ELNS4_4UMMA5MajorE0ELSO_0ELNSN_7ScaleInE0ELSP_0EEEEEENS4_6LayoutINS5_IJSB_SB_SB_EEENS5_IJNSA_ILi0EEESU_SU_EEEEENS5_IJNS4_10UnderscoreESX_SX_EEEEENS4_23SM90_TMA_LOAD_MULTICASTENS4_14ComposedLayoutINS4_7SwizzleILi3ELi4ELi3EEENS4_18smem_ptr_flag_bitsILi16EEENSS_INS5_IJNSA_ILi8EEESF_EEENS5_IJSF_SB_EEEEEEEvNS4_8identityENS4_13SM90_TMA_LOADES1A_vS1B_EENS_8epilogue10collective18CollectiveEpilogueINS1E_23Sm100TmaWarpSpecializedILi4ELi2ELi16ELb1ELb0EEEJSH_NS5_IJNSS_ISF_SB_EENSS_INSA_ILi32EEESB_EEEEESI_SJ_SI_SJ_NS1E_6fusion15FusionCallbacksIS1I_NS1N_17LinearCombinationISI_fSI_fLNS_15FloatRoundStyleE2EEESH_S1M_JEEENS4_5SM1004TMEM4LOAD26SM100_TMEM_LOAD_16dp256b4xES1C_NS11_INS12_ILi2ELi4ELi3EEES15_NSS_INS5_IJS16_S1K_EEENS5_IJS1K_SB_EEEEEEENS4_17SM75_U32x4_LDSM_NENS4_14SM90_TMA_STOREES21_NS4_17SM90_U32x4_STSM_NENS4_39AutoVectorizingCopyWithAssumedAlignmentILi128EEEEEEvvEEEEvNT_6ParamsE)
        /*0044*/ 	.word	0x00000000
.L_29:


//--------------------- .nv.compat                --------------------------
	.section	.nv.compat,"",@"SHT_CUDA_COMPAT_INFO"
	.align	4
        /*0000*/ 	.byte	0x02, 0x09, 0x01, 0x00, 0x02, 0x02, 0x02, 0x00, 0x02, 0x05, 0x05, 0x00, 0x03, 0x07, 0x01, 0x01
        /*0010*/ 	.byte	0x02, 0x03, 0x01, 0x00, 0x02, 0x06, 0x01, 0x00, 0x04, 0x0b, 0x08, 0x00, 0x09, 0x00, 0x00, 0x00
        /*0020*/ 	.byte	0x00, 0x00, 0x00, 0x00


//--------------------- .nv.info._ZN7cutlass13device_kernelINS_4gemm6kernel13GemmUniversalIN4cute5tupleIJiiiiEEENS1_10collective13CollectiveMmaINS1_35MainloopSm100TmaUmmaWarpSpecializedILi3ELi2ELi4ENS5_IJNS4_1CILi1EEENSA_ILi2EEESB_EEEEENS5_IJNSA_ILi64EEENSA_ILi128EEESG_EEENS_10bfloat16_tENS5_IJlSB_lEEESI_SJ_NS4_8TiledMMAINS4_8MMA_AtomIJNS4_20SM100_MMA_F16BF16_SSISI_SI_fLi64ELi128ELNS4_4UMMA5MajorE0ELSO_0ELNSN_7ScaleInE0ELSP_0EEEEEENS4_6LayoutINS5_IJSB_SB_SB_EEENS5_IJNSA_ILi0EEESU_SU_EEEEENS5_IJNS4_10UnderscoreESX_SX_EEEEENS4_23SM90_TMA_LOAD_MULTICASTENS4_14ComposedLayoutINS4_7SwizzleILi3ELi4ELi3EEENS4_18smem_ptr_flag_bitsILi16EEENSS_INS5_IJNSA_ILi8EEESF_EEENS5_IJSF_SB_EEEEEEEvNS4_8identityENS4_13SM90_TMA_LOADES1A_vS1B_EENS_8epilogue10collective18CollectiveEpilogueINS1E_23Sm100TmaWarpSpecializedILi4ELi2ELi16ELb1ELb0EEEJSH_NS5_IJNSS_ISF_SB_EENSS_INSA_ILi32EEESB_EEEEESI_SJ_SI_SJ_NS1E_6fusion15FusionCallbacksIS1I_NS1N_17LinearCombinationISI_fSI_fLNS_15FloatRoundStyleE2EEESH_S1M_JEEENS4_5SM1004TMEM4LOAD26SM100_TMEM_LOAD_16dp256b4xES1C_NS11_INS12_ILi2ELi4ELi3EEES15_NSS_INS5_IJS16_S1K_EEENS5_IJS1K_SB_EEEEEEENS4_17SM75_U32x4_LDSM_NENS4_14SM90_TMA_STOREES21_NS4_17SM90_U32x4_STSM_NENS4_39AutoVectorizingCopyWithAssumedAlignmentILi128EEEEEEvvEEEEvNT_6ParamsE --------------------------
	.section	.nv.info._ZN7cutlass13device_kernelINS_4gemm6kernel13GemmUniversalIN4cute5tupleIJiiiiEEENS1_10collective13CollectiveMmaINS1_35MainloopSm100TmaUmmaWarpSpecializedILi3ELi2ELi4ENS5_IJNS4_1CILi1EEENSA_ILi2EEESB_EEEEENS5_IJNSA_ILi64EEENSA_ILi128EEESG_EEENS_10bfloat16_tENS5_IJlSB_lEEESI_SJ_NS4_8TiledMMAINS4_8MMA_AtomIJNS4_20SM100_MMA_F16BF16_SSISI_SI_fLi64ELi128ELNS4_4UMMA5MajorE0ELSO_0ELNSN_7ScaleInE0ELSP_0EEEEEENS4_6LayoutINS5_IJSB_SB_SB_EEENS5_IJNSA_ILi0EEESU_SU_EEEEENS5_IJNS4_10UnderscoreESX_SX_EEEEENS4_23SM90_TMA_LOAD_MULTICASTENS4_14ComposedLayoutINS4_7SwizzleILi3ELi4ELi3EEENS4_18smem_ptr_flag_bitsILi16EEENSS_INS5_IJNSA_ILi8EEESF_EEENS5_IJSF_SB_EEEEEEEvNS4_8identityENS4_13SM90_TMA_LOADES1A_vS1B_EENS_8epilogue10collective18CollectiveEpilogueINS1E_23Sm100TmaWarpSpecializedILi4ELi2ELi16ELb1ELb0EEEJSH_NS5_IJNSS_ISF_SB_EENSS_INSA_ILi32EEESB_EEEEESI_SJ_SI_SJ_NS1E_6fusion15FusionCallbacksIS1I_NS1N_17LinearCombinationISI_fSI_fLNS_15FloatRoundStyleE2EEESH_S1M_JEEENS4_5SM1004TMEM4LOAD26SM100_TMEM_LOAD_16dp256b4xES1C_NS11_INS12_ILi2ELi4ELi3EEES15_NSS_INS5_IJS16_S1K_EEENS5_IJS1K_SB_EEEEEEENS4_17SM75_U32x4_LDSM_NENS4_14SM90_TMA_STOREES21_NS4_17SM90_U32x4_STSM_NENS4_39AutoVectorizingCopyWithAssumedAlignmentILi128EEEEEEvvEEEEvNT_6ParamsE,"",@"SHT_CUDA_INFO"
	.sectionflags	@""
	.align	4


	//----- nvinfo : EIATTR_CUDA_API_VERSION
	.align		4
        /*0000*/ 	.byte	0x04, 0x37
        /*0002*/ 	.short	(.L_31 - .L_30)
.L_30:
        /*0004*/ 	.word	0x00000082


	//----- nvinfo : EIATTR_KPARAM_INFO
	.align		4
.L_31:
        /*0008*/ 	.byte	0x04, 0x17
        /*000a*/ 	.short	(.L_33 - .L_32)
.L_32:
        /*000c*/ 	.word	0x00000000
        /*0010*/ 	.short	0x0000
        /*0012*/ 	.short	0x0000
        /*0014*/ 	.byte	0x00, 0xf0, 0x01, 0x20


	//----- nvinfo : EIATTR_AT_ENTRY_FRAGMENTS
	.align		4
.L_33:
        /*0018*/ 	.byte	0x04, 0x4f
        /*001a*/ 	.short	(.L_35 - .L_34)


	//   ....[0]....
.L_34:
        /*001c*/ 	.word	0x00000006


	//----- nvinfo : EIATTR_RESERVED_SMEM_USED
	.align		4
.L_35:
        /*0020*/ 	.byte	0x01, 0x41
	.zero		2


	//----- nvinfo : EIATTR_SPARSE_MMA_MASK
	.align		4
        /*0024*/ 	.byte	0x03, 0x50
        /*0026*/ 	.short	0x0000


	//----- nvinfo : EIATTR_TCGEN05_1CTA_USED
	.align		4
        /*0028*/ 	.byte	0x01, 0x51
	.zero		2


	//----- nvinfo : EIATTR_MAXREG_COUNT
	.align		4
        /*002c*/ 	.byte	0x03, 0x1b
        /*002e*/ 	.short	0x00ff


	//----- nvinfo : EIATTR_NUM_BARRIERS
	.align		4
        /*0030*/ 	.byte	0x02, 0x4c
        /*0032*/ 	.byte	0x07
	.zero		1


	//----- nvinfo : EIATTR_EXTERNS
	.align		4
        /*0034*/ 	.byte	0x04, 0x0f
        /*0036*/ 	.short	(.L_37 - .L_36)


	//   ....[0]....
	.align		4
.L_36:
        /*0038*/ 	.word	index@(__assertfail)


	//----- nvinfo : EIATTR_MERCURY_ISA_VERSION
	.align		4
.L_37:
        /*003c*/ 	.byte	0x03, 0x5f
        /*003e*/ 	.short	0x0101


	//----- nvinfo : EIATTR_INT_WARP_WIDE_INSTR_OFFSETS
	.align		4
        /*0040*/ 	.byte	0x04, 0x31
        /*0042*/ 	.short	(.L_39 - .L_38)


	//   ....[0]....
.L_38:
        /*0044*/ 	.word	0x00003f60


	//   ....[1]....
        /*0048*/ 	.word	0x00003f90


	//   ....[2]....
        /*004c*/ 	.word	0x00003fb0


	//   ....[3]....
        /*0050*/ 	.word	0x00004af0


	//   ....[4]....
        /*0054*/ 	.word	0x00004b60


	//   ....[5]....
        /*0058*/ 	.word	0x00004c40


	//   ....[6]....
        /*005c*/ 	.word	0x00004cc0


	//   ....[7]....
        /*0060*/ 	.word	0x00004dc0


	//   ....[8]....
        /*0064*/ 	.word	0x00004e40


	//   ....[9]....
        /*0068*/ 	.word	0x00004f30


	//   ....[10]....
        /*006c*/ 	.word	0x00004fe0


	//----- nvinfo : EIATTR_COOP_GROUP_MASK_REGIDS
	.align		4
.L_39:
        /*0070*/ 	.byte	0x04, 0x29
        /*0072*/ 	.short	(.L_41 - .L_40)


	//   ....[0]....
.L_40:
        /*0074*/ 	.word	0xffffffff


	//   ....[1]....
        /*0078*/ 	.word	0xffffffff


	//   ....[2]....
        /*007c*/ 	.word	0xffffffff


	//   ....[3]....
        /*0080*/ 	.word	0xffffffff


	//   ....[4]....
        /*0084*/ 	.word	0xffffffff


	//   ....[5]....
        /*0088*/ 	.word	0xffffffff


	//   ....[6]....
        /*008c*/ 	.word	0xffffffff


	//   ....[7]....
        /*0090*/ 	.word	0xffffffff


	//   ....[8]....
        /*0094*/ 	.word	0xffffffff


	//   ....[9]....
        /*0098*/ 	.word	0xffffffff


	//   ....[10]....
        /*009c*/ 	.word	0xffffffff


	//   ....[11]....
        /*00a0*/ 	.word	0xffffffff


	//   ....[12]....
        /*00a4*/ 	.word	0xffffffff


	//   ....[13]....
        /*00a8*/ 	.word	0xffffffff


	//----- nvinfo : EIATTR_COOP_GROUP_INSTR_OFFSETS
	.align		4
.L_41:
        /*00ac*/ 	.byte	0x04, 0x28
        /*00ae*/ 	.short	(.L_43 - .L_42)


	//   ....[0]....
.L_42:
        /*00b0*/ 	.word	0x00000080


	//   ....[1]....
        /*00b4*/ 	.word	0x000004f0


	//   ....[2]....
        /*00b8*/ 	.word	0x00000680


	//   ....[3]....
        /*00bc*/ 	.word	0x00000820


	//   ....[4]....
        /*00c0*/ 	.word	0x00000920


	//   ....[5]....
        /*00c4*/ 	.word	0x00000a90


	//   ....[6]....
        /*00c8*/ 	.word	0x00000c30


	//   ....[7]....
        /*00cc*/ 	.word	0x00000de0


	//   ....[8]....
        /*00d0*/ 	.word	0x00002170


	//   ....[9]....
        /*00d4*/ 	.word	0x00002f90


	//   ....[10]....
        /*00d8*/ 	.word	0x000031a0


	//   ....[11]....
        /*00dc*/ 	.word	0x000031d0


	//   ....[12]....
        /*00e0*/ 	.word	0x00003e40


	//   ....[13]....
        /*00e4*/ 	.word	0x00004070


	//----- nvinfo : EIATTR_VRC_CTA_INIT_COUNT
	.align		4
.L_43:
        /*00e8*/ 	.byte	0x02, 0x4a
        /*00ea*/ 	.byte	0x80
	.zero		1


	//----- nvinfo : EIATTR_SYSCALL_OFFSETS
	.align		4
        /*00ec*/ 	.byte	0x04, 0x46
        /*00ee*/ 	.short	(.L_45 - .L_44)


	//   ....[0]....
.L_44:
        /*00f0*/ 	.word	0x00005c70


	//   ....[1]....
        /*00f4*/ 	.word	0x00005d60


	//   ....[2]....
        /*00f8*/ 	.word	0x00006520


	//   ....[3]....
        /*00fc*/ 	.word	0x00006dd0


	//   ....[4]....
        /*0100*/ 	.word	0x00007660


	//   ....[5]....
        /*0104*/ 	.word	0x00007ef0


	//----- nvinfo : EIATTR_MBARRIER_INSTR_OFFSETS
	.align		4
.L_45:
        /*0108*/ 	.byte	0x04, 0x39
        /*010a*/ 	.short	(.L_47 - .L_46)


	//   ....[0]....
.L_46:
        /*010c*/ 	.word	0x00000610
        /*0110*/ 	.word	0x000000ff
        /*0114*/ 	.word	0x00000000
        /*0118*/ 	.short	0x0100
        /*011a*/ 	.byte	0x04
	.zero		1


	//   ....[1]....
        /*011c*/ 	.word	0x00000620
        /*0120*/ 	.word	0x000000ff
        /*0124*/ 	.word	0x00000018
        /*0128*/ 	.short	0x0100
        /*012a*/ 	.byte	0x04
	.zero		1


	//   ....[2]....
        /*012c*/ 	.word	0x00000630
        /*0130*/ 	.word	0x000000ff
        /*0134*/ 	.word	0x00000008
        /*0138*/ 	.short	0x0100
        /*013a*/ 	.byte	0x04
	.zero		1


	//   ....[3]....
        /*013c*/ 	.word	0x00000640
        /*0140*/ 	.word	0x000000ff
        /*0144*/ 	.word	0x00000020
        /*0148*/ 	.short	0x0100
        /*014a*/ 	.byte	0x04
	.zero		1


	//   ....[4]....
        /*014c*/ 	.word	0x00000650
        /*0150*/ 	.word	0x000000ff
        /*0154*/ 	.word	0x00000010
        /*0158*/ 	.short	0x0100
        /*015a*/ 	.byte	0x04
	.zero		1


	//   ....[5]....
        /*015c*/ 	.word	0x00000660
        /*0160*/ 	.word	0x000000ff
        /*0164*/ 	.word	0x00000028
        /*0168*/ 	.short	0x0100
        /*016a*/ 	.byte	0x04
	.zero		1


	//   ....[6]....
        /*016c*/ 	.word	0x00000790
        /*0170*/ 	.word	0x000000ff
        /*0174*/ 	.word	0x00000030
        /*0178*/ 	.short	0x0100
        /*017a*/ 	.byte	0x04
	.zero		1


	//   ....[7]....
        /*017c*/ 	.word	0x000007a0
        /*0180*/ 	.word	0x000000ff
        /*0184*/ 	.word	0x00000050
        /*0188*/ 	.short	0x0100
        /*018a*/ 	.byte	0x04
	.zero		1


	//   ....[8]....
        /*018c*/ 	.word	0x000007b0
        /*0190*/ 	.word	0x000000ff
        /*0194*/ 	.word	0x00000038
        /*0198*/ 	.short	0x0100
        /*019a*/ 	.byte	0x04
	.zero		1


	//   ....[9]....
        /*019c*/ 	.word	0x000007c0
        /*01a0*/ 	.word	0x000000ff
        /*01a4*/ 	.word	0x00000058
        /*01a8*/ 	.short	0x0100
        /*01aa*/ 	.byte	0x04
	.zero		1


	//   ....[10]....
        /*01ac*/ 	.word	0x000007d0
        /*01b0*/ 	.word	0x000000ff
        /*01b4*/ 	.word	0x00000040
        /*01b8*/ 	.short	0x0100
        /*01ba*/ 	.byte	0x04
	.zero		1


	//   ....[11]....
        /*01bc*/ 	.word	0x000007e0
        /*01c0*/ 	.word	0x000000ff
        /*01c4*/ 	.word	0x00000060
        /*01c8*/ 	.short	0x0100
        /*01ca*/ 	.byte	0x04
	.zero		1


	//   ....[12]....
        /*01cc*/ 	.word	0x000007f0
        /*01d0*/ 	.word	0x000000ff
        /*01d4*/ 	.word	0x00000048
        /*01d8*/ 	.short	0x0100
        /*01da*/ 	.byte	0x04
	.zero		1


	//   ....[13]....
        /*01dc*/ 	.word	0x00000800
        /*01e0*/ 	.word	0x000000ff
        /*01e4*/ 	.word	0x00000068
        /*01e8*/ 	.short	0x0100
        /*01ea*/ 	.byte	0x04
	.zero		1


	//   ....[14]....
        /*01ec*/ 	.word	0x000008f0
        /*01f0*/ 	.word	0x000000ff
        /*01f4*/ 	.word	0x00000070
        /*01f8*/ 	.short	0x0100
        /*01fa*/ 	.byte	0x06
	.zero		1


	//   ....[15]....
        /*01fc*/ 	.word	0x00000900
        /*0200*/ 	.word	0x000000ff
        /*0204*/ 	.word	0x00000078
        /*0208*/ 	.short	0x0100
        /*020a*/ 	.byte	0x06
	.zero		1


	//   ....[16]....
        /*020c*/ 	.word	0x00000a40
        /*0210*/ 	.word	0x000000ff
        /*0214*/ 	.word	0x00000080
        /*0218*/ 	.short	0x0100
        /*021a*/ 	.byte	0x06
	.zero		1


	//   ....[17]....
        /*021c*/ 	.word	0x00000a50
        /*0220*/ 	.word	0x000000ff
        /*0224*/ 	.word	0x00000090
        /*0228*/ 	.short	0x0100
        /*022a*/ 	.byte	0x06
	.zero		1


	//   ....[18]....
        /*022c*/ 	.word	0x00000a60
        /*0230*/ 	.word	0x000000ff
        /*0234*/ 	.word	0x00000088
        /*0238*/ 	.short	0x0100
        /*023a*/ 	.byte	0x06
	.zero		1


	//   ....[19]....
        /*023c*/ 	.word	0x00000a70
        /*0240*/ 	.word	0x000000ff
        /*0244*/ 	.word	0x00000098
        /*0248*/ 	.short	0x0100
        /*024a*/ 	.byte	0x06
	.zero		1


	//   ....[20]....
        /*024c*/ 	.word	0x00000ba0
        /*0250*/ 	.word	0x000000ff
        /*0254*/ 	.word	0x000000a0
        /*0258*/ 	.short	0x0100
        /*025a*/ 	.byte	0x04
	.zero		1


	//   ....[21]....
        /*025c*/ 	.word	0x00000bb0
        /*0260*/ 	.word	0x000000ff
        /*0264*/ 	.word	0x000000c0
        /*0268*/ 	.short	0x0100
        /*026a*/ 	.byte	0x04
	.zero		1


	//   ....[22]....
        /*026c*/ 	.word	0x00000bc0
        /*0270*/ 	.word	0x000000ff
        /*0274*/ 	.word	0x000000a8
        /*0278*/ 	.short	0x0100
        /*027a*/ 	.byte	0x04
	.zero		1


	//   ....[23]....
        /*027c*/ 	.word	0x00000bd0
        /*0280*/ 	.word	0x000000ff
        /*0284*/ 	.word	0x000000c8
        /*0288*/ 	.short	0x0100
        /*028a*/ 	.byte	0x04
	.zero		1


	//   ....[24]....
        /*028c*/ 	.word	0x00000be0
        /*0290*/ 	.word	0x000000ff
        /*0294*/ 	.word	0x000000b0
        /*0298*/ 	.short	0x0100
        /*029a*/ 	.byte	0x04
	.zero		1


	//   ....[25]....
        /*029c*/ 	.word	0x00000bf0
        /*02a0*/ 	.word	0x000000ff
        /*02a4*/ 	.word	0x000000d0
        /*02a8*/ 	.short	0x0100
        /*02aa*/ 	.byte	0x04
	.zero		1


	//   ....[26]....
        /*02ac*/ 	.word	0x00000c00
        /*02b0*/ 	.word	0x000000ff
        /*02b4*/ 	.word	0x000000b8
        /*02b8*/ 	.short	0x0100
        /*02ba*/ 	.byte	0x04
	.zero		1


	//   ....[27]....
        /*02bc*/ 	.word	0x00000c10
        /*02c0*/ 	.word	0x000000ff
        /*02c4*/ 	.word	0x000000d8
        /*02c8*/ 	.short	0x0100
        /*02ca*/ 	.byte	0x04
	.zero		1


	//   ....[28]....
        /*02cc*/ 	.word	0x00000d00
        /*02d0*/ 	.word	0x000000ff
        /*02d4*/ 	.word	0x000000e0
        /*02d8*/ 	.short	0x0100
        /*02da*/ 	.byte	0x04
	.zero		1


	//   ....[29]....
        /*02dc*/ 	.word	0x00000d10
        /*02e0*/ 	.word	0x000000ff
        /*02e4*/ 	.word	0x000000f0
        /*02e8*/ 	.short	0x0100
        /*02ea*/ 	.byte	0x04
	.zero		1


	//   ....[30]....
        /*02ec*/ 	.word	0x00000d20
        /*02f0*/ 	.word	0x000000ff
        /*02f4*/ 	.word	0x000000e8
        /*02f8*/ 	.short	0x0100
        /*02fa*/ 	.byte	0x04
	.zero		1


	//   ....[31]....
        /*02fc*/ 	.word	0x00000d30
        /*0300*/ 	.word	0x000000ff
        /*0304*/ 	.word	0x000000f8
        /*0308*/ 	.short	0x0100
        /*030a*/ 	.byte	0x04
	.zero		1


	//   ....[32]....
        /*030c*/ 	.word	0x00001870
        /*0310*/ 	.word	0x00000000
        /*0314*/ 	.word	0x000000f0
        /*0318*/ 	.short	0x010a
        /*031a*/ 	.byte	0xff
	.zero		1


	//   ....[33]....
        /*031c*/ 	.word	0x000018a0
        /*0320*/ 	.word	0x00000000
        /*0324*/ 	.word	0x000000e0
        /*0328*/ 	.short	0x0101
        /*032a*/ 	.byte	0xff
	.zero		1


	//   ....[34]....
        /*032c*/ 	.word	0x00001970
        /*0330*/ 	.word	0x000000ff
        /*0334*/ 	.word	0x00000018
        /*0338*/ 	.short	0x010a
        /*033a*/ 	.byte	0x04
	.zero		1


	//   ....[35]....
        /*033c*/ 	.word	0x000019f0
        /*0340*/ 	.word	0x000000ff
        /*0344*/ 	.word	0x00000018
        /*0348*/ 	.short	0x010a
        /*034a*/ 	.byte	0x21
	.zero		1


	//   ....[36]....
        /*034c*/ 	.word	0x00001b80
        /*0350*/ 	.word	0x000000ff
        /*0354*/ 	.word	0x00000018
        /*0358*/ 	.short	0x010a
        /*035a*/ 	.byte	0x05
	.zero		1


	//   ....[37]....
        /*035c*/ 	.word	0x00001d70
        /*0360*/ 	.word	0x000000ff
        /*0364*/ 	.word	0x00000078
        /*0368*/ 	.short	0x0101
        /*036a*/ 	.byte	0x0d
	.zero		1


	//   ....[38]....
        /*036c*/ 	.word	0x00001d90
        /*0370*/ 	.word	0x000000ff
        /*0374*/ 	.word	0x00000018
        /*0378*/ 	.short	0x010a
        /*037a*/ 	.byte	0x04
	.zero		1


	//   ....[39]....
        /*037c*/ 	.word	0x00001e10
        /*0380*/ 	.word	0x000000ff
        /*0384*/ 	.word	0x00000018
        /*0388*/ 	.short	0x010a
        /*038a*/ 	.byte	0x21
	.zero		1


	//   ....[40]....
        /*038c*/ 	.word	0x00001fa0
        /*0390*/ 	.word	0x000000ff
        /*0394*/ 	.word	0x00000018
        /*0398*/ 	.short	0x010a
        /*039a*/ 	.byte	0x05
	.zero		1


	//   ....[41]....
        /*039c*/ 	.word	0x000021a0
        /*03a0*/ 	.word	0x00000003
        /*03a4*/ 	.word	0x00000080
        /*03a8*/ 	.short	0x010a
        /*03aa*/ 	.byte	0xff
	.zero		1


	//   ....[42]....
        /*03ac*/ 	.word	0x000022f0
        /*03b0*/ 	.word	0x00000000
        /*03b4*/ 	.word	0x00000000
        /*03b8*/ 	.short	0x0101
        /*03ba*/ 	.byte	0xff
	.zero		1


	//   ....[43]....
        /*03bc*/ 	.word	0x000028a0
        /*03c0*/ 	.word	0x000000ff
        /*03c4*/ 	.word	0x00000000
        /*03c8*/ 	.short	0x010a
        /*03ca*/ 	.byte	0x04
	.zero		1


	//   ....[44]....
        /*03cc*/ 	.word	0x00002930
        /*03d0*/ 	.word	0x000000ff
        /*03d4*/ 	.word	0x00000000
        /*03d8*/ 	.short	0x010a
        /*03da*/ 	.byte	0x05
	.zero		1


	//   ....[45]....
        /*03dc*/ 	.word	0x000029d0
        /*03e0*/ 	.word	0x00000000
        /*03e4*/ 	.word	0x00000000
        /*03e8*/ 	.short	0x010a
        /*03ea*/ 	.byte	0xff
	.zero		1


	//   ....[46]....
        /*03ec*/ 	.word	0x00002af0
        /*03f0*/ 	.word	0x00000002
        /*03f4*/ 	.word	0x000000e0
        /*03f8*/ 	.short	0x010a
        /*03fa*/ 	.byte	0xff
	.zero		1


	//   ....[47]....
        /*03fc*/ 	.word	0x00002b60
        /*0400*/ 	.word	0x00000002
        /*0404*/ 	.word	0x00000000
        /*0408*/ 	.short	0x0101
        /*040a*/ 	.byte	0xff
	.zero		1


	//   ....[48]....
        /*040c*/ 	.word	0x00002b80
        /*0410*/ 	.word	0x000000ff
        /*0414*/ 	.word	0x00000090
        /*0418*/ 	.short	0x010a
        /*041a*/ 	.byte	0x04
	.zero		1


	//   ....[49]....
        /*041c*/ 	.word	0x00002ca0
        /*0420*/ 	.word	0x00000002
        /*0424*/ 	.word	0x00000080
        /*0428*/ 	.short	0x010a
        /*042a*/ 	.byte	0xff
	.zero		1


	//   ....[50]....
        /*042c*/ 	.word	0x00002da0
        /*0430*/ 	.word	0x00000002
        /*0434*/ 	.word	0x00000000
        /*0438*/ 	.short	0x0101
        /*043a*/ 	.byte	0xff
	.zero		1


	//   ....[51]....
        /*043c*/ 	.word	0x00002e30
        /*0440*/ 	.word	0x000000ff
        /*0444*/ 	.word	0x00000090
        /*0448*/ 	.short	0x0106
        /*044a*/ 	.byte	0x04
	.zero		1


	//   ....[52]....
        /*044c*/ 	.word	0x00002e50
        /*0450*/ 	.word	0x000000ff
        /*0454*/ 	.word	0x00000090
        /*0458*/ 	.short	0x010a
        /*045a*/ 	.byte	0x04
	.zero		1


	//   ....[53]....
        /*045c*/ 	.word	0x00002ee0
        /*0460*/ 	.word	0x000000ff
        /*0464*/ 	.word	0x00000090
        /*0468*/ 	.short	0x0106
        /*046a*/ 	.byte	0x07
	.zero		1


	//   ....[54]....
        /*046c*/ 	.word	0x00002f20
        /*0470*/ 	.word	0x00000000
        /*0474*/ 	.word	0x00000090
        /*0478*/ 	.short	0x010a
        /*047a*/ 	.byte	0xff
	.zero		1


	//   ....[55]....
        /*047c*/ 	.word	0x000034f0
        /*0480*/ 	.word	0x00000000
        /*0484*/ 	.word	0x00000080
        /*0488*/ 	.short	0x010a
        /*048a*/ 	.byte	0xff
	.zero		1


	//   ....[56]....
        /*048c*/ 	.word	0x000035f0
        /*0490*/ 	.word	0x00000003
        /*0494*/ 	.word	0x00000000
        /*0498*/ 	.short	0x0101
        /*049a*/ 	.byte	0xff
	.zero		1


	//   ....[57]....
        /*049c*/ 	.word	0x00003600
        /*04a0*/ 	.word	0x000000ff
        /*04a4*/ 	.word	0x00000000
        /*04a8*/ 	.short	0x010a
        /*04aa*/ 	.byte	0x04
	.zero		1


	//   ....[58]....
        /*04ac*/ 	.word	0x00003680
        /*04b0*/ 	.word	0x000000ff
        /*04b4*/ 	.word	0x000000c0
        /*04b8*/ 	.short	0x010a
        /*04ba*/ 	.byte	0x2e
	.zero		1


	//   ....[59]....
        /*04bc*/ 	.word	0x00003760
        /*04c0*/ 	.word	0x000000ff
        /*04c4*/ 	.word	0x00000000
        /*04c8*/ 	.short	0x010a
        /*04ca*/ 	.byte	0x07
	.zero		1


	//   ....[60]....
        /*04cc*/ 	.word	0x000038a0
        /*04d0*/ 	.word	0x000000ff
        /*04d4*/ 	.word	0x00000000
        /*04d8*/ 	.short	0x010a
        /*04da*/ 	.byte	0x04
	.zero		1


	//   ....[61]....
        /*04dc*/ 	.word	0x00003c70
        /*04e0*/ 	.word	0x000000ff
        /*04e4*/ 	.word	0x00000000
        /*04e8*/ 	.short	0x010a
        /*04ea*/ 	.byte	0x04
	.zero		1


	//   ....[62]....
        /*04ec*/ 	.word	0x00003d00
        /*04f0*/ 	.word	0x000000ff
        /*04f4*/ 	.word	0x00000000
        /*04f8*/ 	.short	0x010a
        /*04fa*/ 	.byte	0x05
	.zero		1


	//   ....[63]....
        /*04fc*/ 	.word	0x00003d90
        /*0500*/ 	.word	0x000000ff
        /*0504*/ 	.word	0x00000000
        /*0508*/ 	.short	0x010a
        /*050a*/ 	.byte	0x05
	.zero		1


	//   ....[64]....
        /*050c*/ 	.word	0x00003e20
        /*0510*/ 	.word	0x000000ff
        /*0514*/ 	.word	0x00000000
        /*0518*/ 	.short	0x010a
        /*051a*/ 	.byte	0x04
	.zero		1


	//   ....[65]....
        /*051c*/ 	.word	0x000042f0
        /*0520*/ 	.word	0x0000000c
        /*0524*/ 	.word	0x00000080
        /*0528*/ 	.short	0x010a
        /*052a*/ 	.byte	0xff
	.zero		1


	//   ....[66]....
        /*052c*/ 	.word	0x00004460
        /*0530*/ 	.word	0x00000000
        /*0534*/ 	.word	0x00000000
        /*0538*/ 	.short	0x0101
        /*053a*/ 	.byte	0xff
	.zero		1


	//   ....[67]....
        /*053c*/ 	.word	0x000048f0
        /*0540*/ 	.word	0x000000ff
        /*0544*/ 	.word	0x00000078
        /*0548*/ 	.short	0x010a
        /*054a*/ 	.byte	0x15
	.zero		1


	//   ....[68]....
        /*054c*/ 	.word	0x00004a70
        /*0550*/ 	.word	0x000000ff
        /*0554*/ 	.word	0x00000050
        /*0558*/ 	.short	0x010a
        /*055a*/ 	.byte	0x15
	.zero		1


	//   ....[69]....
        /*055c*/ 	.word	0x00004bf0
        /*0560*/ 	.word	0x000000ff
        /*0564*/ 	.word	0x00000030
        /*0568*/ 	.short	0x010b
        /*056a*/ 	.byte	0x15
	.zero		1


	//   ....[70]....
        /*056c*/ 	.word	0x00004c00
        /*0570*/ 	.word	0x000000ff
        /*0574*/ 	.word	0x00000000
        /*0578*/ 	.short	0x0101
        /*057a*/ 	.byte	0x06
	.zero		1


	//   ....[71]....
        /*057c*/ 	.word	0x00004c10
        /*0580*/ 	.word	0x000000ff
        /*0584*/ 	.word	0x00000058
        /*0588*/ 	.short	0x010a
        /*058a*/ 	.byte	0x15
	.zero		1


	//   ....[72]....
        /*058c*/ 	.word	0x00004d70
        /*0590*/ 	.word	0x000000ff
        /*0594*/ 	.word	0x00000038
        /*0598*/ 	.short	0x010b
        /*059a*/ 	.byte	0x15
	.zero		1


	//   ....[73]....
        /*059c*/ 	.word	0x00004d80
        /*05a0*/ 	.word	0x000000ff
        /*05a4*/ 	.word	0x00000000
        /*05a8*/ 	.short	0x0101
        /*05aa*/ 	.byte	0x06
	.zero		1


	//   ....[74]....
        /*05ac*/ 	.word	0x00004d90
        /*05b0*/ 	.word	0x000000ff
        /*05b4*/ 	.word	0x00000060
        /*05b8*/ 	.short	0x010a
        /*05ba*/ 	.byte	0x15
	.zero		1


	//   ....[75]....
        /*05bc*/ 	.word	0x00004ee0
        /*05c0*/ 	.word	0x000000ff
        /*05c4*/ 	.word	0x00000040
        /*05c8*/ 	.short	0x010b
        /*05ca*/ 	.byte	0x15
	.zero		1


	//   ....[76]....
        /*05cc*/ 	.word	0x00004ef0
        /*05d0*/ 	.word	0x000000ff
        /*05d4*/ 	.word	0x00000000
        /*05d8*/ 	.short	0x0101
        /*05da*/ 	.byte	0x06
	.zero		1


	//   ....[77]....
        /*05dc*/ 	.word	0x00004f00
        /*05e0*/ 	.word	0x000000ff
        /*05e4*/ 	.word	0x00000068
        /*05e8*/ 	.short	0x010a
        /*05ea*/ 	.byte	0x15
	.zero		1


	//   ....[78]....
        /*05ec*/ 	.word	0x000050f0
        /*05f0*/ 	.word	0x000000ff
        /*05f4*/ 	.word	0x00000048
        /*05f8*/ 	.short	0x010b
        /*05fa*/ 	.byte	0x15
	.zero		1


	//   ....[79]....
        /*05fc*/ 	.word	0x00005100
        /*0600*/ 	.word	0x000000ff
        /*0604*/ 	.word	0x00000000
        /*0608*/ 	.short	0x0101
        /*060a*/ 	.byte	0x25
	.zero		1


	//   ....[80]....
        /*060c*/ 	.word	0x00005130
        /*0610*/ 	.word	0x000000ff
        /*0614*/ 	.word	0x00000050
        /*0618*/ 	.short	0x010a
        /*061a*/ 	.byte	0x15
	.zero		1


	//   ....[81]....
        /*061c*/ 	.word	0x00005150
        /*0620*/ 	.word	0x000000ff
        /*0624*/ 	.word	0x00000058
        /*0628*/ 	.short	0x010a
        /*062a*/ 	.byte	0x15
	.zero		1


	//   ....[82]....
        /*062c*/ 	.word	0x00005170
        /*0630*/ 	.word	0x000000ff
        /*0634*/ 	.word	0x00000060
        /*0638*/ 	.short	0x010a
        /*063a*/ 	.byte	0x15
	.zero		1


	//   ....[83]....
        /*063c*/ 	.word	0x000051b0
        /*0640*/ 	.word	0x00000000
        /*0644*/ 	.word	0x00000068
        /*0648*/ 	.short	0x010a
        /*064a*/ 	.byte	0xff
	.zero		1


	//   ....[84]....
        /*064c*/ 	.word	0x00005500
        /*0650*/ 	.word	0x00000003
        /*0654*/ 	.word	0x00000080
        /*0658*/ 	.short	0x010a
        /*065a*/ 	.byte	0xff
	.zero		1


	//   ....[85]....
        /*065c*/ 	.word	0x00005680
        /*0660*/ 	.word	0x00000000
        /*0664*/ 	.word	0x00000000
        /*0668*/ 	.short	0x0101
        /*066a*/ 	.byte	0xff
	.zero		1


	//   ....[86]....
        /*066c*/ 	.word	0x000061d0
        /*0670*/ 	.word	0x000000ff
        /*0674*/ 	.word	0x00000030
        /*0678*/ 	.short	0x010a
        /*067a*/ 	.byte	0x2c
	.zero		1


	//   ....[87]....
        /*067c*/ 	.word	0x00006210
        /*0680*/ 	.word	0x0000001a
        /*0684*/ 	.word	0x000000a0
        /*0688*/ 	.short	0x010a
        /*068a*/ 	.byte	0xff
	.zero		1


	//   ....[88]....
        /*068c*/ 	.word	0x00006320
        /*0690*/ 	.word	0x000000ff
        /*0694*/ 	.word	0x00000030
        /*0698*/ 	.short	0x010a
        /*069a*/ 	.byte	0x2c
	.zero		1


	//   ....[89]....
        /*069c*/ 	.word	0x00006400
        /*06a0*/ 	.word	0x0000001a
        /*06a4*/ 	.word	0x000000a0
        /*06a8*/ 	.short	0x010a
        /*06aa*/ 	.byte	0xff
	.zero		1


	//   ....[90]....
        /*06ac*/ 	.word	0x00006b30
        /*06b0*/ 	.word	0x00000000
        /*06b4*/ 	.word	0x00000000
        /*06b8*/ 	.short	0x0101
        /*06ba*/ 	.byte	0xff
	.zero		1


	//   ....[91]....
        /*06bc*/ 	.word	0x00006b40
        /*06c0*/ 	.word	0x00000002
        /*06c4*/ 	.word	0x00000030
        /*06c8*/ 	.short	0x010a
        /*06ca*/ 	.byte	0xff
	.zero		1


	//   ....[92]....
        /*06cc*/ 	.word	0x00006c00
        /*06d0*/ 	.word	0x00000002
        /*06d4*/ 	.word	0x00000030
        /*06d8*/ 	.short	0x010a
        /*06da*/ 	.byte	0xff
	.zero		1


	//   ....[93]....
        /*06dc*/ 	.word	0x000073c0
        /*06e0*/ 	.word	0x00000000
        /*06e4*/ 	.word	0x00000000
        /*06e8*/ 	.short	0x0101
        /*06ea*/ 	.byte	0xff
	.zero		1


	//   ....[94]....
        /*06ec*/ 	.word	0x000073e0
        /*06f0*/ 	.word	0x00000002
        /*06f4*/ 	.word	0x00000030
        /*06f8*/ 	.short	0x010a
        /*06fa*/ 	.byte	0xff
	.zero		1


	//   ....[95]....
        /*06fc*/ 	.word	0x00007490
        /*0700*/ 	.word	0x00000002
        /*0704*/ 	.word	0x00000030
        /*0708*/ 	.short	0x010a
        /*070a*/ 	.byte	0xff
	.zero		1


	//   ....[96]....
        /*070c*/ 	.word	0x00007c50
        /*0710*/ 	.word	0x00000000
        /*0714*/ 	.word	0x00000000
        /*0718*/ 	.short	0x0101
        /*071a*/ 	.byte	0xff
	.zero		1


	//   ....[97]....
        /*071c*/ 	.word	0x00007c70
        /*0720*/ 	.word	0x00000003
        /*0724*/ 	.word	0x00000030
        /*0728*/ 	.short	0x010a
        /*072a*/ 	.byte	0xff
	.zero		1


	//   ....[98]....
        /*072c*/ 	.word	0x00007d20
        /*0730*/ 	.word	0x00000003
        /*0734*/ 	.word	0x00000030
        /*0738*/ 	.short	0x010a
        /*073a*/ 	.byte	0xff
	.zero		1


	//   ....[99]....
        /*073c*/ 	.word	0x000080c0
        /*0740*/ 	.word	0x000000ff
        /*0744*/ 	.word	0x00000000
        /*0748*/ 	.short	0x0101
        /*074a*/ 	.byte	0x04
	.zero		1


	//   ....[100]....
        /*074c*/ 	.word	0x00008540
        /*0750*/ 	.word	0x00000000
        /*0754*/ 	.word	0x00000000
        /*0758*/ 	.short	0x0101
        /*075a*/ 	.byte	0xff
	.zero		1


	//   ....[101]....
        /*075c*/ 	.word	0x000087d0
        /*0760*/ 	.word	0x000000ff
        /*0764*/ 	.word	0x00000000
        /*0768*/ 	.short	0x0101
        /*076a*/ 	.byte	0x04
	.zero		1


	//   ....[102]....
        /*076c*/ 	.word	0x000087f0
        /*0770*/ 	.word	0x00000000
        /*0774*/ 	.word	0x000000f0
        /*0778*/ 	.short	0x010a
        /*077a*/ 	.byte	0xff
	.zero		1


	//   ....[103]....
        /*077c*/ 	.word	0x00008850
        /*0780*/ 	.word	0x00000000
        /*0784*/ 	.word	0x00000018
        /*0788*/ 	.short	0x010a
        /*078a*/ 	.byte	0xff
	.zero		1


	//   ....[104]....
        /*078c*/ 	.word	0x000088b0
        /*0790*/ 	.word	0x00000000
        /*0794*/ 	.word	0x00000018
        /*0798*/ 	.short	0x010a
        /*079a*/ 	.byte	0xff
	.zero		1


	//   ....[105]....
        /*079c*/ 	.word	0x00008900
        /*07a0*/ 	.word	0x00000003
        /*07a4*/ 	.word	0x00000080
        /*07a8*/ 	.short	0x010a
        /*07aa*/ 	.byte	0xff
	.zero		1


	//   ....[106]....
        /*07ac*/ 	.word	0x00008960
        /*07b0*/ 	.word	0x00000000
        /*07b4*/ 	.word	0x00000000
        /*07b8*/ 	.short	0x010a
        /*07ba*/ 	.byte	0xff
	.zero		1


	//   ....[107]....
        /*07bc*/ 	.word	0x000089c0
        /*07c0*/ 	.word	0x00000000
        /*07c4*/ 	.word	0x00000000
        /*07c8*/ 	.short	0x010a
        /*07ca*/ 	.byte	0xff
	.zero		1


	//   ....[108]....
        /*07cc*/ 	.word	0x00008a10
        /*07d0*/ 	.word	0x00000002
        /*07d4*/ 	.word	0x000000e0
        /*07d8*/ 	.short	0x010a
        /*07da*/ 	.byte	0xff
	.zero		1


	//   ....[109]....
        /*07dc*/ 	.word	0x00008a70
        /*07e0*/ 	.word	0x00000002
        /*07e4*/ 	.word	0x00000090
        /*07e8*/ 	.short	0x010a
        /*07ea*/ 	.byte	0xff
	.zero		1


	//   ....[110]....
        /*07ec*/ 	.word	0x00008ac0
        /*07f0*/ 	.word	0x00000002
        /*07f4*/ 	.word	0x00000080
        /*07f8*/ 	.short	0x010a
        /*07fa*/ 	.byte	0xff
	.zero		1


	//   ....[111]....
        /*07fc*/ 	.word	0x00008b20
        /*0800*/ 	.word	0x00000000
        /*0804*/ 	.word	0x00000090
        /*0808*/ 	.short	0x010a
        /*080a*/ 	.byte	0xff
	.zero		1


	//   ....[112]....
        /*080c*/ 	.word	0x00008b70
        /*0810*/ 	.word	0x00000000
        /*0814*/ 	.word	0x00000080
        /*0818*/ 	.short	0x010a
        /*081a*/ 	.byte	0xff
	.zero		1


	//   ....[113]....
        /*081c*/ 	.word	0x00008bd0
        /*0820*/ 	.word	0x00000002
        /*0824*/ 	.word	0x000000c0
        /*0828*/ 	.short	0x010a
        /*082a*/ 	.byte	0xff
	.zero		1


	//   ....[114]....
        /*082c*/ 	.word	0x00008c30
        /*0830*/ 	.word	0x00000000
        /*0834*/ 	.word	0x00000000
        /*0838*/ 	.short	0x010a
        /*083a*/ 	.byte	0xff
	.zero		1


	//   ....[115]....
        /*083c*/ 	.word	0x00008c90
        /*0840*/ 	.word	0x00000000
        /*0844*/ 	.word	0x00000000
        /*0848*/ 	.short	0x010a
        /*084a*/ 	.byte	0xff
	.zero		1


	//   ....[116]....
        /*084c*/ 	.word	0x00008cf0
        /*0850*/ 	.word	0x00000000
        /*0854*/ 	.word	0x00000000
        /*0858*/ 	.short	0x010a
        /*085a*/ 	.byte	0xff
	.zero		1


	//   ....[117]....
        /*085c*/ 	.word	0x00008d50
        /*0860*/ 	.word	0x00000000
        /*0864*/ 	.word	0x00000000
        /*0868*/ 	.short	0x010a
        /*086a*/ 	.byte	0xff
	.zero		1


	//   ....[118]....
        /*086c*/ 	.word	0x00008db0
        /*0870*/ 	.word	0x00000000
        /*0874*/ 	.word	0x00000000
        /*0878*/ 	.short	0x010a
        /*087a*/ 	.byte	0xff
	.zero		1


	//   ....[119]....
        /*087c*/ 	.word	0x00008e00
        /*0880*/ 	.word	0x0000000c
        /*0884*/ 	.word	0x00000080
        /*0888*/ 	.short	0x010a
        /*088a*/ 	.byte	0xff
	.zero		1


	//   ....[120]....
        /*088c*/ 	.word	0x00008e60
        /*0890*/ 	.word	0x00000000
        /*0894*/ 	.word	0x00000078
        /*0898*/ 	.short	0x010a
        /*089a*/ 	.byte	0xff
	.zero		1


	//   ....[121]....
        /*089c*/ 	.word	0x00008ec0
        /*08a0*/ 	.word	0x00000000
        /*08a4*/ 	.word	0x00000050
        /*08a8*/ 	.short	0x010a
        /*08aa*/ 	.byte	0xff
	.zero		1


	//   ....[122]....
        /*08ac*/ 	.word	0x00008f20
        /*08b0*/ 	.word	0x00000000
        /*08b4*/ 	.word	0x00000058
        /*08b8*/ 	.short	0x010a
        /*08ba*/ 	.byte	0xff
	.zero		1


	//   ....[123]....
        /*08bc*/ 	.word	0x00008f80
        /*08c0*/ 	.word	0x00000000
        /*08c4*/ 	.word	0x00000060
        /*08c8*/ 	.short	0x010a
        /*08ca*/ 	.byte	0xff
	.zero		1


	//   ....[124]....
        /*08cc*/ 	.word	0x00008fe0
        /*08d0*/ 	.word	0x00000000
        /*08d4*/ 	.word	0x00000068
        /*08d8*/ 	.short	0x010a
        /*08da*/ 	.byte	0xff
	.zero		1


	//   ....[125]....
        /*08dc*/ 	.word	0x00009040
        /*08e0*/ 	.word	0x00000000
        /*08e4*/ 	.word	0x00000050
        /*08e8*/ 	.short	0x010a
        /*08ea*/ 	.byte	0xff
	.zero		1


	//   ....[126]....
        /*08ec*/ 	.word	0x000090a0
        /*08f0*/ 	.word	0x00000000
        /*08f4*/ 	.word	0x00000058
        /*08f8*/ 	.short	0x010a
        /*08fa*/ 	.byte	0xff
	.zero		1


	//   ....[127]....
        /*08fc*/ 	.word	0x00009100
        /*0900*/ 	.word	0x00000000
        /*0904*/ 	.word	0x00000060
        /*0908*/ 	.short	0x010a
        /*090a*/ 	.byte	0xff
	.zero		1


	//   ....[128]....
        /*090c*/ 	.word	0x00009150
        /*0910*/ 	.word	0x00000003
        /*0914*/ 	.word	0x00000080
        /*0918*/ 	.short	0x010a
        /*091a*/ 	.byte	0xff
	.zero		1


	//   ....[129]....
        /*091c*/ 	.word	0x000091b0
        /*0920*/ 	.word	0x00000000
        /*0924*/ 	.word	0x00000030
        /*0928*/ 	.short	0x010a
        /*092a*/ 	.byte	0xff
	.zero		1


	//   ....[130]....
        /*092c*/ 	.word	0x00009200
        /*0930*/ 	.word	0x0000001a
        /*0934*/ 	.word	0x000000a0
        /*0938*/ 	.short	0x010a
        /*093a*/ 	.byte	0xff
	.zero		1


	//   ....[131]....
        /*093c*/ 	.word	0x00009250
        /*0940*/ 	.word	0x00000002
        /*0944*/ 	.word	0x00000030
        /*0948*/ 	.short	0x010a
        /*094a*/ 	.byte	0xff
	.zero		1


	//   ....[132]....
        /*094c*/ 	.word	0x000092a0
        /*0950*/ 	.word	0x00000002
        /*0954*/ 	.word	0x00000030
        /*0958*/ 	.short	0x010a
        /*095a*/ 	.byte	0xff
	.zero		1


	//   ....[133]....
        /*095c*/ 	.word	0x000092f0
        /*0960*/ 	.word	0x00000003
        /*0964*/ 	.word	0x00000030
        /*0968*/ 	.short	0x010a
        /*096a*/ 	.byte	0xff
	.zero		1


	//----- nvinfo : EIATTR_NUM_MBARRIERS
	.align		4
.L_47:
        /*096c*/ 	.byte	0x03, 0x38
        /*096e*/ 	.short	0x0020


	//----- nvinfo : EIATTR_EXIT_INSTR_OFFSETS
	.align		4
        /*0970*/ 	.byte	0x04, 0x1c
        /*0972*/ 	.short	(.L_49 - .L_48)


	//   ....[0]....
.L_48:
        /*0974*/ 	.word	0x00002a00


	//   ....[1]....
        /*0978*/ 	.word	0x00002ef0


	//   ....[2]....
        /*097c*/ 	.word	0x00002f50


	//   ....[3]....
        /*0980*/ 	.word	0x00004080


	//   ....[4]....
        /*0984*/ 	.word	0x000051e0


	//   ....[5]....
        /*0988*/ 	.word	0x00005220


	//   ....[6]....
        /*098c*/ 	.word	0x000086c0


	//   ....[7]....
        /*0990*/ 	.word	0x00008740


	//   ....[8]....
        /*0994*/ 	.word	0x00008770


	//   ....[9]....
        /*0998*/ 	.word	0x000087e0


	//----- nvinfo : EIATTR_MAX_THREADS
	.align		4
.L_49:
        /*099c*/ 	.byte	0x04, 0x05
        /*099e*/ 	.short	(.L_51 - .L_50)
.L_50:
        /*09a0*/ 	.word	0x00000100
        /*09a4*/ 	.word	0x00000001
        /*09a8*/ 	.word	0x00000001


	//----- nvinfo : EIATTR_CRS_STACK_SIZE
	.align		4
.L_51:
        /*09ac*/ 	.byte	0x04, 0x1e
        /*09ae*/ 	.short	(.L_53 - .L_52)
.L_52:
        /*09b0*/ 	.word	0x00000000


	//----- nvinfo : EIATTR_CBANK_PARAM_SIZE
	.align		4
.L_53:
        /*09b4*/ 	.byte	0x03, 0x19
        /*09b6*/ 	.short	0x0800


	//----- nvinfo : EIATTR_PARAM_CBANK
	.align		4
        /*09b8*/ 	.byte	0x04, 0x0a
        /*09ba*/ 	.short	(.L_55 - .L_54)
	.align		4
.L_54:
        /*09bc*/ 	.word	index@(.nv.constant0._ZN7cutlass13device_kernelINS_4gemm6kernel13GemmUniversalIN4cute5tupleIJiiiiEEENS1_10collective13CollectiveMmaINS1_35MainloopSm100TmaUmmaWarpSpecializedILi3ELi2ELi4ENS5_IJNS4_1CILi1EEENSA_ILi2EEESB_EEEEENS5_IJNSA_ILi64EEENSA_ILi128EEESG_EEENS_10bfloat16_tENS5_IJlSB_lEEESI_SJ_NS4_8TiledMMAINS4_8MMA_AtomIJNS4_20SM100_MMA_F16BF16_SSISI_SI_fLi64ELi128ELNS4_4UMMA5MajorE0ELSO_0ELNSN_7ScaleInE0ELSP_0EEEEEENS4_6LayoutINS5_IJSB_SB_SB_EEENS5_IJNSA_ILi0EEESU_SU_EEEEENS5_IJNS4_10UnderscoreESX_SX_EEEEENS4_23SM90_TMA_LOAD_MULTICASTENS4_14ComposedLayoutINS4_7SwizzleILi3ELi4ELi3EEENS4_18smem_ptr_flag_bitsILi16EEENSS_INS5_IJNSA_ILi8EEESF_EEENS5_IJSF_SB_EEEEEEEvNS4_8identityENS4_13SM90_TMA_LOADES1A_vS1B_EENS_8epilogue10collective18CollectiveEpilogueINS1E_23Sm100TmaWarpSpecializedILi4ELi2ELi16ELb1ELb0EEEJSH_NS5_IJNSS_ISF_SB_EENSS_INSA_ILi32EEESB_EEEEESI_SJ_SI_SJ_NS1E_6fusion15FusionCallbacksIS1I_NS1N_17LinearCombinationISI_fSI_fLNS_15FloatRoundStyleE2EEESH_S1M_JEEENS4_5SM1004TMEM4LOAD26SM100_TMEM_LOAD_16dp256b4xES1C_NS11_INS12_ILi2ELi4ELi3EEES15_NSS_INS5_IJS16_S1K_EEENS5_IJS1K_SB_EEEEEEENS4_17SM75_U32x4_LDSM_NENS4_14SM90_TMA_STOREES21_NS4_17SM90_U32x4_STSM_NENS4_39AutoVectorizingCopyWithAssumedAlignmentILi128EEEEEEvvEEEEvNT_6ParamsE)
        /*09c0*/ 	.short	0x0380
        /*09c2*/ 	.short	0x0800


	//----- nvinfo : EIATTR_SW_WAR
	.align		4
.L_55:
        /*09c4*/ 	.byte	0x04, 0x36
        /*09c6*/ 	.short	(.L_57 - .L_56)
.L_56:
        /*09c8*/ 	.word	0x00000008
.L_57:


//--------------------- .nv.callgraph             --------------------------
	.section	.nv.callgraph,"",@"SHT_CUDA_CALLGRAPH"
	.align	4
	.sectionentsize	8
	.align		4
        /*0000*/ 	.word	0x00000000
	.align		4
        /*0004*/ 	.word	0xffffffff
	.align		4
        /*0008*/ 	.word	index@(_ZN7cutlass13device_kernelINS_4gemm6kernel13GemmUniversalIN4cute5tupleIJiiiiEEENS1_10collective13CollectiveMmaINS1_35MainloopSm100TmaUmmaWarpSpecializedILi3ELi2ELi4ENS5_IJNS4_1CILi1EEENSA_ILi2EEESB_EEEEENS5_IJNSA_ILi64EEENSA_ILi128EEESG_EEENS_10bfloat16_tENS5_IJlSB_lEEESI_SJ_NS4_8TiledMMAINS4_8MMA_AtomIJNS4_20SM100_MMA_F16BF16_SSISI_SI_fLi64ELi128ELNS4_4UMMA5MajorE0ELSO_0ELNSN_7ScaleInE0ELSP_0EEEEEENS4_6LayoutINS5_IJSB_SB_SB_EEENS5_IJNSA_ILi0EEESU_SU_EEEEENS5_IJNS4_10UnderscoreESX_SX_EEEEENS4_23SM90_TMA_LOAD_MULTICASTENS4_14ComposedLayoutINS4_7SwizzleILi3ELi4ELi3EEENS4_18smem_ptr_flag_bitsILi16EEENSS_INS5_IJNSA_ILi8EEESF_EEENS5_IJSF_SB_EEEEEEEvNS4_8identityENS4_13SM90_TMA_LOADES1A_vS1B_EENS_8epilogue10collective18CollectiveEpilogueINS1E_23Sm100TmaWarpSpecializedILi4ELi2ELi16ELb1ELb0EEEJSH_NS5_IJNSS_ISF_SB_EENSS_INSA_ILi32EEESB_EEEEESI_SJ_SI_SJ_NS1E_6fusion15FusionCallbacksIS1I_NS1N_17LinearCombinationISI_fSI_fLNS_15FloatRoundStyleE2EEESH_S1M_JEEENS4_5SM1004TMEM4LOAD26SM100_TMEM_LOAD_16dp256b4xES1C_NS11_INS12_ILi2ELi4ELi3EEES15_NSS_INS5_IJS16_S1K_EEENS5_IJS1K_SB_EEEEEEENS4_17SM75_U32x4_LDSM_NENS4_14SM90_TMA_STOREES21_NS4_17SM90_U32x4_STSM_NENS4_39AutoVectorizingCopyWithAssumedAlignmentILi128EEEEEEvvEEEEvNT_6ParamsE)
	.align		4
        /*000c*/ 	.word	index@(__assertfail)
	.align		4
        /*0010*/ 	.word	0x00000000
	.align		4
        /*0014*/ 	.word	0xfffffffe
	.align		4
        /*0018*/ 	.word	0x00000000
	.align		4
        /*001c*/ 	.word	0xfffffffd
	.align		4
        /*0020*/ 	.word	0x00000000
	.align		4
        /*0024*/ 	.word	0xfffffffc


//--------------------- .nv.constant4             --------------------------
	.section	.nv.constant4,"a",@progbits
	.align	8
	.align		8
.nv.constant4:
        /*0000*/ 	.dword	__assertfail
	.align		8
        /*0008*/ 	.dword	__unnamed_1
	.align		8
        /*0010*/ 	.dword	__unnamed_2
	.align		8
        /*0018*/ 	.dword	_ZN39_INTERNAL_5e3fe919_4_k_cu_44242acb_75214cuda3std3__45__cpo5beginE
	.align		8
        /*0020*/ 	.dword	_ZN39_INTERNAL_5e3fe919_4_k_cu_44242acb_75214cuda3std3__45__cpo3endE
	.align		8
        /*0028*/ 	.dword	_ZN39_INTERNAL_5e3fe919_4_k_cu_44242acb_75214cuda3std3__45__cpo6cbeginE
	.align		8
        /*0030*/ 	.dword	_ZN39_INTERNAL_5e3fe919_4_k_cu_44242acb_75214cuda3std3__45__cpo4cendE
	.align		8
        /*0038*/ 	.dword	_ZN39_INTERNAL_5e3fe919_4_k_cu_44242acb_75214cuda3std3__441_GLOBAL__N__5e3fe919_4_k_cu_44242acb_75216ignoreE
	.align		8
        /*0040*/ 	.dword	_ZN39_INTERNAL_5e3fe919_4_k_cu_44242acb_75214cuda3std3__419piecewise_constructE
	.align		8
        /*0048*/ 	.dword	_ZN39_INTERNAL_5e3fe919_4_k_cu_44242acb_75214cuda3std3__48in_placeE
	.align		8
        /*0050*/ 	.dword	_ZN39_INTERNAL_5e3fe919_4_k_cu_44242acb_75214cuda3std6ranges3__45__cpo4swapE
	.align		8
        /*0058*/ 	.dword	_ZN39_INTERNAL_5e3fe919_4_k_cu_44242acb_75214cuda3std6ranges3__45__cpo9iter_moveE
	.align		8
        /*0060*/ 	.dword	_ZN39_INTERNAL_5e3fe919_4_k_cu_44242acb_75214cute7productE
	.align		8
        /*0068*/ 	.dword	_ZN39_INTERNAL_5e3fe919_4_k_cu_44242acb_75214cute1_E
	.align		8
        /*0070*/ 	.dword	$str$25
	.align		8
        /*0078*/ 	.dword	$str$26
	.align		8
        /*0080*/ 	.dword	$str$27
	.align		8
        /*0088*/ 	.dword	$str$28


//--------------------- .text._ZN7cutlass13device_kernelINS_4gemm6kernel13GemmUniversalIN4cute5tupleIJiiiiEEENS1_10collective13CollectiveMmaINS1_35MainloopSm100TmaUmmaWarpSpecializedILi3ELi2ELi4ENS5_IJNS4_1CILi1EEENSA_ILi2EEESB_EEEEENS5_IJNSA_ILi64EEENSA_ILi128EEESG_EEENS_10bfloat16_tENS5_IJlSB_lEEESI_SJ_NS4_8TiledMMAINS4_8MMA_AtomIJNS4_20SM100_MMA_F16BF16_SSISI_SI_fLi64ELi128ELNS4_4UMMA5MajorE0ELSO_0ELNSN_7ScaleInE0ELSP_0EEEEEENS4_6LayoutINS5_IJSB_SB_SB_EEENS5_IJNSA_ILi0EEESU_SU_EEEEENS5_IJNS4_10UnderscoreESX_SX_EEEEENS4_23SM90_TMA_LOAD_MULTICASTENS4_14ComposedLayoutINS4_7SwizzleILi3ELi4ELi3EEENS4_18smem_ptr_flag_bitsILi16EEENSS_INS5_IJNSA_ILi8EEESF_EEENS5_IJSF_SB_EEEEEEEvNS4_8identityENS4_13SM90_TMA_LOADES1A_vS1B_EENS_8epilogue10collective18CollectiveEpilogueINS1E_23Sm100TmaWarpSpecializedILi4ELi2ELi16ELb1ELb0EEEJSH_NS5_IJNSS_ISF_SB_EENSS_INSA_ILi32EEESB_EEEEESI_SJ_SI_SJ_NS1E_6fusion15FusionCallbacksIS1I_NS1N_17LinearCombinationISI_fSI_fLNS_15FloatRoundStyleE2EEESH_S1M_JEEENS4_5SM1004TMEM4LOAD26SM100_TMEM_LOAD_16dp256b4xES1C_NS11_INS12_ILi2ELi4ELi3EEES15_NSS_INS5_IJS16_S1K_EEENS5_IJS1K_SB_EEEEEEENS4_17SM75_U32x4_LDSM_NENS4_14SM90_TMA_STOREES21_NS4_17SM90_U32x4_STSM_NENS4_39AutoVectorizingCopyWithAssumedAlignmentILi128EEEEEEvvEEEEvNT_6ParamsE --------------------------
	.section	.text._ZN7cutlass13device_kernelINS_4gemm6kernel13GemmUniversalIN4cute5tupleIJiiiiEEENS1_10collective13CollectiveMmaINS1_35MainloopSm100TmaUmmaWarpSpecializedILi3ELi2ELi4ENS5_IJNS4_1CILi1EEENSA_ILi2EEESB_EEEEENS5_IJNSA_ILi64EEENSA_ILi128EEESG_EEENS_10bfloat16_tENS5_IJlSB_lEEESI_SJ_NS4_8TiledMMAINS4_8MMA_AtomIJNS4_20SM100_MMA_F16BF16_SSISI_SI_fLi64ELi128ELNS4_4UMMA5MajorE0ELSO_0ELNSN_7ScaleInE0ELSP_0EEEEEENS4_6LayoutINS5_IJSB_SB_SB_EEENS5_IJNSA_ILi0EEESU_SU_EEEEENS5_IJNS4_10UnderscoreESX_SX_EEEEENS4_23SM90_TMA_LOAD_MULTICASTENS4_14ComposedLayoutINS4_7SwizzleILi3ELi4ELi3EEENS4_18smem_ptr_flag_bitsILi16EEENSS_INS5_IJNSA_ILi8EEESF_EEENS5_IJSF_SB_EEEEEEEvNS4_8identityENS4_13SM90_TMA_LOADES1A_vS1B_EENS_8epilogue10collective18CollectiveEpilogueINS1E_23Sm100TmaWarpSpecializedILi4ELi2ELi16ELb1ELb0EEEJSH_NS5_IJNSS_ISF_SB_EENSS_INSA_ILi32EEESB_EEEEESI_SJ_SI_SJ_NS1E_6fusion15FusionCallbacksIS1I_NS1N_17LinearCombinationISI_fSI_fLNS_15FloatRoundStyleE2EEESH_S1M_JEEENS4_5SM1004TMEM4LOAD26SM100_TMEM_LOAD_16dp256b4xES1C_NS11_INS12_ILi2ELi4ELi3EEES15_NSS_INS5_IJS16_S1K_EEENS5_IJS1K_SB_EEEEEEENS4_17SM75_U32x4_LDSM_NENS4_14SM90_TMA_STOREES21_NS4_17SM90_U32x4_STSM_NENS4_39AutoVectorizingCopyWithAssumedAlignmentILi128EEEEEEvvEEEEvNT_6ParamsE,"ax",@progbits
	.align	128
.text._ZN7cutlass13device_kernelINS_4gemm6kernel13GemmUniversalIN4cute5tupleIJiiiiEEENS1_10collective13CollectiveMmaINS1_35MainloopSm100TmaUmmaWarpSpecializedILi3ELi2ELi4ENS5_IJNS4_1CILi1EEENSA_ILi2EEESB_EEEEENS5_IJNSA_ILi64EEENSA_ILi128EEESG_EEENS_10bfloat16_tENS5_IJlSB_lEEESI_SJ_NS4_8TiledMMAINS4_8MMA_AtomIJNS4_20SM100_MMA_F16BF16_SSISI_SI_fLi64ELi128ELNS4_4UMMA5MajorE0ELSO_0ELNSN_7ScaleInE0ELSP_0EEEEEENS4_6LayoutINS5_IJSB_SB_SB_EEENS5_IJNSA_ILi0EEESU_SU_EEEEENS5_IJNS4_10UnderscoreESX_SX_EEEEENS4_23SM90_TMA_LOAD_MULTICASTENS4_14ComposedLayoutINS4_7SwizzleILi3ELi4ELi3EEENS4_18smem_ptr_flag_bitsILi16EEENSS_INS5_IJNSA_ILi8EEESF_EEENS5_IJSF_SB_EEEEEEEvNS4_8identityENS4_13SM90_TMA_LOADES1A_vS1B_EENS_8epilogue10collective18CollectiveEpilogueINS1E_23Sm100TmaWarpSpecializedILi4ELi2ELi16ELb1ELb0EEEJSH_NS5_IJNSS_ISF_SB_EENSS_INSA_ILi32EEESB_EEEEESI_SJ_SI_SJ_NS1E_6fusion15FusionCallbacksIS1I_NS1N_17LinearCombinationISI_fSI_fLNS_15FloatRoundStyleE2EEESH_S1M_JEEENS4_5SM1004TMEM4LOAD26SM100_TMEM_LOAD_16dp256b4xES1C_NS11_INS12_ILi2ELi4ELi3EEES15_NSS_INS5_IJS16_S1K_EEENS5_IJS1K_SB_EEEEEEENS4_17SM75_U32x4_LDSM_NENS4_14SM90_TMA_STOREES21_NS4_17SM90_U32x4_STSM_NENS4_39AutoVectorizingCopyWithAssumedAlignmentILi128EEEEEEvvEEEEvNT_6ParamsE:
        .type           _ZN7cutlass13device_kernelINS_4gemm6kernel13GemmUniversalIN4cute5tupleIJiiiiEEENS1_10collective13CollectiveMmaINS1_35MainloopSm100TmaUmmaWarpSpecializedILi3ELi2ELi4ENS5_IJNS4_1CILi1EEENSA_ILi2EEESB_EEEEENS5_IJNSA_ILi64EEENSA_ILi128EEESG_EEENS_10bfloat16_tENS5_IJlSB_lEEESI_SJ_NS4_8TiledMMAINS4_8MMA_AtomIJNS4_20SM100_MMA_F16BF16_SSISI_SI_fLi64ELi128ELNS4_4UMMA5MajorE0ELSO_0ELNSN_7ScaleInE0ELSP_0EEEEEENS4_6LayoutINS5_IJSB_SB_SB_EEENS5_IJNSA_ILi0EEESU_SU_EEEEENS5_IJNS4_10UnderscoreESX_SX_EEEEENS4_23SM90_TMA_LOAD_MULTICASTENS4_14ComposedLayoutINS4_7SwizzleILi3ELi4ELi3EEENS4_18smem_ptr_flag_bitsILi16EEENSS_INS5_IJNSA_ILi8EEESF_EEENS5_IJSF_SB_EEEEEEEvNS4_8identityENS4_13SM90_TMA_LOADES1A_vS1B_EENS_8epilogue10collective18CollectiveEpilogueINS1E_23Sm100TmaWarpSpecializedILi4ELi2ELi16ELb1ELb0EEEJSH_NS5_IJNSS_ISF_SB_EENSS_INSA_ILi32EEESB_EEEEESI_SJ_SI_SJ_NS1E_6fusion15FusionCallbacksIS1I_NS1N_17LinearCombinationISI_fSI_fLNS_15FloatRoundStyleE2EEESH_S1M_JEEENS4_5SM1004TMEM4LOAD26SM100_TMEM_LOAD_16dp256b4xES1C_NS11_INS12_ILi2ELi4ELi3EEES15_NSS_INS5_IJS16_S1K_EEENS5_IJS1K_SB_EEEEEEENS4_17SM75_U32x4_LDSM_NENS4_14SM90_TMA_STOREES21_NS4_17SM90_U32x4_STSM_NENS4_39AutoVectorizingCopyWithAssumedAlignmentILi128EEEEEEvvEEEEvNT_6ParamsE,@function
        .size           _ZN7cutlass13device_kernelINS_4gemm6kernel13GemmUniversalIN4cute5tupleIJiiiiEEENS1_10collective13CollectiveMmaINS1_35MainloopSm100TmaUmmaWarpSpecializedILi3ELi2ELi4ENS5_IJNS4_1CILi1EEENSA_ILi2EEESB_EEEEENS5_IJNSA_ILi64EEENSA_ILi128EEESG_EEENS_10bfloat16_tENS5_IJlSB_lEEESI_SJ_NS4_8TiledMMAINS4_8MMA_AtomIJNS4_20SM100_MMA_F16BF16_SSISI_SI_fLi64ELi128ELNS4_4UMMA5MajorE0ELSO_0ELNSN_7ScaleInE0ELSP_0EEEEEENS4_6LayoutINS5_IJSB_SB_SB_EEENS5_IJNSA_ILi0EEESU_SU_EEEEENS5_IJNS4_10UnderscoreESX_SX_EEEEENS4_23SM90_TMA_LOAD_MULTICASTENS4_14ComposedLayoutINS4_7SwizzleILi3ELi4ELi3EEENS4_18smem_ptr_flag_bitsILi16EEENSS_INS5_IJNSA_ILi8EEESF_EEENS5_IJSF_SB_EEEEEEEvNS4_8identityENS4_13SM90_TMA_LOADES1A_vS1B_EENS_8epilogue10collective18CollectiveEpilogueINS1E_23Sm100TmaWarpSpecializedILi4ELi2ELi16ELb1ELb0EEEJSH_NS5_IJNSS_ISF_SB_EENSS_INSA_ILi32EEESB_EEEEESI_SJ_SI_SJ_NS1E_6fusion15FusionCallbacksIS1I_NS1N_17LinearCombinationISI_fSI_fLNS_15FloatRoundStyleE2EEESH_S1M_JEEENS4_5SM1004TMEM4LOAD26SM100_TMEM_LOAD_16dp256b4xES1C_NS11_INS12_ILi2ELi4ELi3EEES15_NSS_INS5_IJS16_S1K_EEENS5_IJS1K_SB_EEEEEEENS4_17SM75_U32x4_LDSM_NENS4_14SM90_TMA_STOREES21_NS4_17SM90_U32x4_STSM_NENS4_39AutoVectorizingCopyWithAssumedAlignmentILi128EEEEEEvvEEEEvNT_6ParamsE,(.L_x_180 - _ZN7cutlass13device_kernelINS_4gemm6kernel13GemmUniversalIN4cute5tupleIJiiiiEEENS1_10collective13CollectiveMmaINS1_35MainloopSm100TmaUmmaWarpSpecializedILi3ELi2ELi4ENS5_IJNS4_1CILi1EEENSA_ILi2EEESB_EEEEENS5_IJNSA_ILi64EEENSA_ILi128EEESG_EEENS_10bfloat16_tENS5_IJlSB_lEEESI_SJ_NS4_8TiledMMAINS4_8MMA_AtomIJNS4_20SM100_MMA_F16BF16_SSISI_SI_fLi64ELi128ELNS4_4UMMA5MajorE0ELSO_0ELNSN_7ScaleInE0ELSP_0EEEEEENS4_6LayoutINS5_IJSB_SB_SB_EEENS5_IJNSA_ILi0EEESU_SU_EEEEENS5_IJNS4_10UnderscoreESX_SX_EEEEENS4_23SM90_TMA_LOAD_MULTICASTENS4_14ComposedLayoutINS4_7SwizzleILi3ELi4ELi3EEENS4_18smem_ptr_flag_bitsILi16EEENSS_INS5_IJNSA_ILi8EEESF_EEENS5_IJSF_SB_EEEEEEEvNS4_8identityENS4_13SM90_TMA_LOADES1A_vS1B_EENS_8epilogue10collective18CollectiveEpilogueINS1E_23Sm100TmaWarpSpecializedILi4ELi2ELi16ELb1ELb0EEEJSH_NS5_IJNSS_ISF_SB_EENSS_INSA_ILi32EEESB_EEEEESI_SJ_SI_SJ_NS1E_6fusion15FusionCallbacksIS1I_NS1N_17LinearCombinationISI_fSI_fLNS_15FloatRoundStyleE2EEESH_S1M_JEEENS4_5SM1004TMEM4LOAD26SM100_TMEM_LOAD_16dp256b4xES1C_NS11_INS12_ILi2ELi4ELi3EEES15_NSS_INS5_IJS16_S1K_EEENS5_IJS1K_SB_EEEEEEENS4_17SM75_U32x4_LDSM_NENS4_14SM90_TMA_STOREES21_NS4_17SM90_U32x4_STSM_NENS4_39AutoVectorizingCopyWithAssumedAlignmentILi128EEEEEEvvEEEEvNT_6ParamsE)
        .other          _ZN7cutlass13device_kernelINS_4gemm6kernel13GemmUniversalIN4cute5tupleIJiiiiEEENS1_10collective13CollectiveMmaINS1_35MainloopSm100TmaUmmaWarpSpecializedILi3ELi2ELi4ENS5_IJNS4_1CILi1EEENSA_ILi2EEESB_EEEEENS5_IJNSA_ILi64EEENSA_ILi128EEESG_EEENS_10bfloat16_tENS5_IJlSB_lEEESI_SJ_NS4_8TiledMMAINS4_8MMA_AtomIJNS4_20SM100_MMA_F16BF16_SSISI_SI_fLi64ELi128ELNS4_4UMMA5MajorE0ELSO_0ELNSN_7ScaleInE0ELSP_0EEEEEENS4_6LayoutINS5_IJSB_SB_SB_EEENS5_IJNSA_ILi0EEESU_SU_EEEEENS5_IJNS4_10UnderscoreESX_SX_EEEEENS4_23SM90_TMA_LOAD_MULTICASTENS4_14ComposedLayoutINS4_7SwizzleILi3ELi4ELi3EEENS4_18smem_ptr_flag_bitsILi16EEENSS_INS5_IJNSA_ILi8EEESF_EEENS5_IJSF_SB_EEEEEEEvNS4_8identityENS4_13SM90_TMA_LOADES1A_vS1B_EENS_8epilogue10collective18CollectiveEpilogueINS1E_23Sm100TmaWarpSpecializedILi4ELi2ELi16ELb1ELb0EEEJSH_NS5_IJNSS_ISF_SB_EENSS_INSA_ILi32EEESB_EEEEESI_SJ_SI_SJ_NS1E_6fusion15FusionCallbacksIS1I_NS1N_17LinearCombinationISI_fSI_fLNS_15FloatRoundStyleE2EEESH_S1M_JEEENS4_5SM1004TMEM4LOAD26SM100_TMEM_LOAD_16dp256b4xES1C_NS11_INS12_ILi2ELi4ELi3EEES15_NSS_INS5_IJS16_S1K_EEENS5_IJS1K_SB_EEEEEEENS4_17SM75_U32x4_LDSM_NENS4_14SM90_TMA_STOREES21_NS4_17SM90_U32x4_STSM_NENS4_39AutoVectorizingCopyWithAssumedAlignmentILi128EEEEEEvvEEEEvNT_6ParamsE,@"STO_CUDA_ENTRY STV_DEFAULT"
_ZN7cutlass13device_kernelINS_4gemm6kernel13GemmUniversalIN4cute5tupleIJiiiiEEENS1_10collective13CollectiveMmaINS1_35MainloopSm100TmaUmmaWarpSpecializedILi3ELi2ELi4ENS5_IJNS4_1CILi1EEENSA_ILi2EEESB_EEEEENS5_IJNSA_ILi64EEENSA_ILi128EEESG_EEENS_10bfloat16_tENS5_IJlSB_lEEESI_SJ_NS4_8TiledMMAINS4_8MMA_AtomIJNS4_20SM100_MMA_F16BF16_SSISI_SI_fLi64ELi128ELNS4_4UMMA5MajorE0ELSO_0ELNSN_7ScaleInE0ELSP_0EEEEEENS4_6LayoutINS5_IJSB_SB_SB_EEENS5_IJNSA_ILi0EEESU_SU_EEEEENS5_IJNS4_10UnderscoreESX_SX_EEEEENS4_23SM90_TMA_LOAD_MULTICASTENS4_14ComposedLayoutINS4_7SwizzleILi3ELi4ELi3EEENS4_18smem_ptr_flag_bitsILi16EEENSS_INS5_IJNSA_ILi8EEESF_EEENS5_IJSF_SB_EEEEEEEvNS4_8identityENS4_13SM90_TMA_LOADES1A_vS1B_EENS_8epilogue10collective18CollectiveEpilogueINS1E_23Sm100TmaWarpSpecializedILi4ELi2ELi16ELb1ELb0EEEJSH_NS5_IJNSS_ISF_SB_EENSS_INSA_ILi32EEESB_EEEEESI_SJ_SI_SJ_NS1E_6fusion15FusionCallbacksIS1I_NS1N_17LinearCombinationISI_fSI_fLNS_15FloatRoundStyleE2EEESH_S1M_JEEENS4_5SM1004TMEM4LOAD26SM100_TMEM_LOAD_16dp256b4xES1C_NS11_INS12_ILi2ELi4ELi3EEES15_NSS_INS5_IJS16_S1K_EEENS5_IJS1K_SB_EEEEEEENS4_17SM75_U32x4_LDSM_NENS4_14SM90_TMA_STOREES21_NS4_17SM90_U32x4_STSM_NENS4_39AutoVectorizingCopyWithAssumedAlignmentILi128EEEEEEvvEEEEvNT_6ParamsE:
[----:B------:R-:W1:Y:S01]  /*0000*/  LDC R1, c[0x0][0x37c] ;  /* 0x0000df00ff017b82 */ /* 0x000e620000000800 */
[----:B------:R-:W2:Y:S01]  /*0010*/  S2R R56, SR_TID.X ;  /* 0x0000000000387919 */ /* 0x000ea20000002100 */
[----:B------:R-:W3:Y:S01]  /*0020*/  LDCU.64 UR8, c[0x0][0x890] ;  /* 0x00011200ff0877ac */ /* 0x000ee20008000a00 */
[----:B------:R-:W-:Y:S02]  /*0030*/  PRMT R45, RZ, 0x7610, R45 ;  /* 0x00007610ff2d7816 */ /* 0x000fe4000000002d */
[----:B------:R-:W-:Y:S01]  /*0040*/  ELECT P3, URZ, PT ;  /* 0x0000000000ff782f */ /* 0x000fe20003860000 */
[----:B---3--:R-:W-:-:S04]  /*0050*/  UISETP.NE.U32.AND UP0, UPT, UR8, URZ, UPT ;  /* 0x000000ff0800728c */ /* 0x008fc8000bf05070 */
[----:B------:R-:W-:Y:S01]  /*0060*/  UISETP.NE.AND.EX UP0, UPT, UR9, URZ, UPT, UP0 ;  /* 0x000000ff0900728c */ /* 0x000fe2000bf05300 */
[----:B--2---:R-:W-:-:S05]  /*0070*/  SHF.R.U32.HI R46, RZ, 0x5, R56 ;  /* 0x00000005ff2e7819 */ /* 0x004fca0000011638 */
[----:B------:R-:W2:Y:S02]  /*0080*/  SHFL.IDX PT, R0, R46, RZ, 0x1f ;  /* 0x00001fff2e007589 */ /* 0x000ea400000e0000 */
[----:B--2---:R-:W-:Y:S01]  /*0090*/  R2UR UR17, R0 ;  /* 0x00000000001172ca */ /* 0x004fe200000e0000 */
[----:B-1----:R-:W-:-:S14]  /*00a0*/  BRA.U UP0, `(.L_x_0) ;  /* 0x0000000100307547 */ /* 0x002fdc000b800000 */
[----:B------:R-:W1:Y:S02]  /*00b0*/  LDCU.64 UR4, c[0x0][0x888] ;  /* 0x00011100ff0477ac */ /* 0x000e640008000a00 */
[----:B-1----:R-:W-:-:S04]  /*00c0*/  UISETP.NE.U32.AND UP0, UPT, UR4, URZ, UPT ;  /* 0x000000ff0400728c */ /* 0x002fc8000bf05070 */
[----:B------:R-:W-:-:S09]  /*00d0*/  UISETP.NE.AND.EX UP0, UPT, UR5, URZ, UPT, UP0 ;  /* 0x000000ff0500728c */ /* 0x000fd2000bf05300 */
[----:B------:R-:W-:Y:S05]  /*00e0*/  BRA.U !UP0, `(.L_x_1) ;  /* 0x0000000108147547 */ /* 0x000fea000b800000 */
[----:B------:R-:W1:Y:S01]  /*00f0*/  LDC.64 R2, c[0x0][0x888] ;  /* 0x00022200ff027b82 */ /* 0x000e620000000a00 */
[----:B------:R-:W1:Y:S02]  /*0100*/  LDCU.64 UR4, c[0x0][0x358] ;  /* 0x00006b00ff0477ac */ /* 0x000e640008000a00 */
[----:B-1----:R1:W5:Y:S01]  /*0110*/  LDG.E R27, desc[UR4][R2.64] ;  /* 0x00000004021b7981 */ /* 0x002362000c1e1900 */
[----:B------:R-:W-:Y:S01]  /*0120*/  HFMA2 R45, -RZ, RZ, 0, 5.9604644775390625e-08 ;  /* 0x00000001ff2d7431 */ /* 0x000fe200000001ff */
[----:B------:R-:W-:Y:S05]  /*0130*/  BRA `(.L_x_0) ;  /* 0x00000000000c7947 */ /* 0x000fea0003800000 */
.L_x_1:
[----:B------:R-:W1:Y:S01]  /*0140*/  LDCU UR4, c[0x0][0x880] ;  /* 0x00011000ff0477ac */ /* 0x000e620008000800 */
[----:B------:R-:W-:Y:S01]  /*0150*/  HFMA2 R45, -RZ, RZ, 0, 5.9604644775390625e-08 ;  /* 0x00000001ff2d7431 */ /* 0x000fe200000001ff */
[----:B-1----:R-:W-:-:S07]  /*0160*/  MOV R27, UR4 ;  /* 0x00000004001b7c02 */ /* 0x002fce0008000f00 */
.L_x_0:
[----:B------:R-:W2:Y:S02]  /*0170*/  LDCU.64 UR4, c[0x0][0x8b0] ;  /* 0x00011600ff0477ac */ /* 0x000ea40008000a00 */
[----:B--2---:R-:W-:-:S04]  /*0180*/  UISETP.NE.U32.AND UP0, UPT, UR4, URZ, UPT ;  /* 0x000000ff0400728c */ /* 0x004fc8000bf05070 */
[----:B------:R-:W-:-:S09]  /*0190*/  UISETP.NE.AND.EX UP0, UPT, UR5, URZ, UPT, UP0 ;  /* 0x000000ff0500728c */ /* 0x000fd2000bf05300 */
[----:B------:R-:W-:Y:S05]  /*01a0*/  BRA.U UP0, `(.L_x_2) ;  /* 0x0000000100287547 */ /* 0x000fea000b800000 */
[----:B------:R-:W2:Y:S02]  /*01b0*/  LDCU.64 UR4, c[0x0][0x8a8] ;  /* 0x00011500ff0477ac */ /* 0x000ea40008000a00 */
[----:B--2---:R-:W-:-:S04]  /*01c0*/  UISETP.NE.U32.AND UP0, UPT, UR4, URZ, UPT ;  /* 0x000000ff0400728c */ /* 0x004fc8000bf05070 */
[----:B------:R-:W-:-:S09]  /*01d0*/  UISETP.NE.AND.EX UP0, UPT, UR5, URZ, UPT, UP0 ;  /* 0x000000ff0500728c */ /* 0x000fd2000bf05300 */
[----:B------:R-:W-:Y:S05]  /*01e0*/  BRA.U !UP0, `(.L_x_3) ;  /* 0x0000000108107547 */ /* 0x000fea000b800000 */
[----:B------:R-:W2:Y:S01]  /*01f0*/  LDC.64 R24, c[0x0][0x8a8] ;  /* 0x00022a00ff187b82 */ /* 0x000ea20000000a00 */
[----:B------:R-:W2:Y:S02]  /*0200*/  LDCU.64 UR4, c[0x0][0x358] ;  /* 0x00006b00ff0477ac */ /* 0x000ea40008000a00 */
[----:B--2---:R2:W5:Y:S01]  /*0210*/  LDG.E R24, desc[UR4][R24.64] ;  /* 0x0000000418187981 */ /* 0x004562000c1e1900 */
[----:B------:R-:W-:Y:S05]  /*0220*/  BRA `(.L_x_2) ;  /* 0x0000000000087947 */ /* 0x000fea0003800000 */
.L_x_3:
[----:B------:R-:W2:Y:S02]  /*0230*/  LDCU UR4, c[0x0][0x8a0] ;  /* 0x00011400ff0477ac */ /* 0x000ea40008000800 */
[----:B--2---:R-:W-:Y:S02]  /*0240*/  MOV R24, UR4 ;  /* 0x0000000400187c02 */ /* 0x004fe40008000f00 */
.L_x_2:
[----:B------:R-:W-:Y:S01]  /*0250*/  IMAD.U32 R0, RZ, RZ, UR17 ;  /* 0x00000011ff007e24 */ /* 0x000fe2000f8e00ff */
[----:B------:R-:W-:Y:S04]  /*0260*/  BSSY.RECONVERGENT B0, `(.L_x_4) ;  /* 0x000000c000007945 */ /* 0x000fe80003800200 */
[C---:B------:R-:W-:Y:S02]  /*0270*/  ISETP.NE.OR P1, PT, R0.reuse, 0x1, !P3 ;  /* 0x000000010000780c */ /* 0x040fe40005f25670 */
[----:B------:R-:W-:-:S11]  /*0280*/  ISETP.NE.OR P0, PT, R0, 0x3, !P3 ;  /* 0x000000030000780c */ /* 0x000fd60005f05670 */
[----:B------:R-:W-:Y:S05]  /*0290*/  @P1 BRA `(.L_x_5) ;  /* 0x0000000000201947 */ /* 0x000fea0003800000 */
[----:B------:R-:W3:Y:S02]  /*02a0*/  LDCU.64 UR4, c[0x0][0x348] ;  /* 0x00006900ff0477ac */ /* 0x000ee40008000a00 */
[----:B---3--:R-:W-:Y:S02]  /*02b0*/  UIADD3 UR6, UP1, UPT, UR4, 0x80, URZ ;  /* 0x0000008004067890 */ /* 0x008fe4000ff3e0ff */
[----:B------:R-:W-:Y:S02]  /*02c0*/  UIADD3 UR4, UP0, UPT, UR4, 0x180, URZ ;  /* 0x0000018004047890 */ /* 0x000fe4000ff1e0ff */
[----:B------:R-:W-:Y:S02]  /*02d0*/  UIADD3.X UR7, UPT, UPT, URZ, UR5, URZ, UP1, !UPT ;  /* 0x00000005ff077290 */ /* 0x000fe40008ffe4ff */
[----:B------:R-:W-:-:S07]  /*02e0*/  UIADD3.X UR5, UPT, UPT, URZ, UR5, URZ, UP0, !UPT ;  /* 0x00000005ff057290 */ /* 0x000fce00087fe4ff */
[----:B------:R3:W-:Y:S02]  /*02f0*/  UTMACCTL.PF [UR6] ;  /* 0x00000000060079b9 */ /* 0x0007e40008040000 */
[----:B------:R3:W-:Y:S02]  /*0300*/  UTMACCTL.PF [UR4] ;  /* 0x00000000040079b9 */ /* 0x0007e40008040000 */
[----:B---3--:R-:W-:Y:S01]  /*0310*/  NOP ;  /* 0x0000000000007918 */ /* 0x008fe20000000000 */
.L_x_5:
[----:B------:R-:W-:Y:S05]  /*0320*/  BSYNC.RECONVERGENT B0 ;  /* 0x0000000000007941 */ /* 0x000fea0003800200 */
.L_x_4:
[----:B------:R-:W-:Y:S04]  /*0330*/  BSSY.RECONVERGENT B0, `(.L_x_6) ;  /* 0x000000a000007945 */ /* 0x000fe80003800200 */
        /* <DEDUP_REMOVED lines=9> */
.L_x_7:
[----:B------:R-:W-:Y:S05]  /*03d0*/  BSYNC.RECONVERGENT B0 ;  /* 0x0000000000007941 */ /* 0x000fea0003800200 */
.L_x_6:
[----:B------:R-:W3:Y:S01]  /*03e0*/  LDCU.64 UR4, c[0x0][0x888] ;  /* 0x00011100ff0477ac */ /* 0x000ee20008000a00 */
[----:B------:R-:W-:Y:S02]  /*03f0*/  UISETP.EQ.U32.AND UP1, UPT, UR8, URZ, UPT ;  /* 0x000000ff0800728c */ /* 0x000fe4000bf22070 */
[----:B------:R-:W-:Y:S02]  /*0400*/  UPLOP3.LUT UP3, UPT, UPT, UPT, UPT, 0x80, 0x8 ;  /* 0x000000000008789c */ /* 0x000fe40003f6f070 */
[----:B---3--:R-:W-:-:S04]  /*0410*/  UISETP.NE.U32.AND UP0, UPT, UR4, URZ, UPT ;  /* 0x000000ff0400728c */ /* 0x008fc8000bf05070 */
[----:B------:R-:W-:-:S04]  /*0420*/  UISETP.NE.AND.EX UP0, UPT, UR5, URZ, UPT, UP0 ;  /* 0x000000ff0500728c */ /* 0x000fc8000bf05300 */
[----:B------:R-:W-:-:S04]  /*0430*/  UISETP.EQ.OR.EX UP2, UPT, UR9, URZ, !UP0, UP1 ;  /* 0x000000ff0900728c */ /* 0x000fc8000c742710 */
[----:B------:R-:W-:-:S06]  /*0440*/  UP2UR UR4, UPR, URZ, 0x4 ;  /* 0x00000004ff047883 */ /* 0x000fcc0008000000 */
[----:B------:R-:W-:Y:S01]  /*0450*/  MOV R48, UR4 ;  /* 0x0000000400307c02 */ /* 0x000fe20008000f00 */
[----:B------:R-:W-:Y:S06]  /*0460*/  BRA.U !UP2, `(.L_x_8) ;  /* 0x000000010a207547 */ /* 0x000fec000b800000 */
[----:B------:R-:W-:Y:S01]  /*0470*/  UISETP.NE.U32.AND UP1, UPT, UR8, URZ, UPT ;  /* 0x000000ff0800728c */ /* 0x000fe2000bf25070 */
[----:B-----5:R-:W-:Y:S01]  /*0480*/  FSETP.NEU.AND P0, PT, R27, RZ, PT ;  /* 0x000000ff1b00720b */ /* 0x020fe20003f0d000 */
[----:B------:R-:W-:Y:S02]  /*0490*/  USEL UR4, URZ, 0xffffffff, UP0 ;  /* 0xffffffffff047887 */ /* 0x000fe40008000000 */
[----:B------:R-:W-:-:S10]  /*04a0*/  UISETP.NE.AND.EX UP1, UPT, UR9, URZ, UPT, UP1 ;  /* 0x000000ff0900728c */ /* 0x000fd4000bf25310 */
[----:B------:R-:W-:Y:S01]  /*04b0*/  VOTEU.ANY UP0, P0 ;  /* 0x0000000000ff7886 */ /* 0x000fe20000000100 */
[----:B------:R-:W-:-:S04]  /*04c0*/  @!UP1 USEL UR4, URZ, 0xffffffff, UP0 ;  /* 0xffffffffff049887 */ /* 0x000fc80008000000 */
[----:B------:R-:W-:-:S04]  /*04d0*/  ULOP3.LUT UR4, UR4, 0x1, URZ, 0xc0, !UPT ;  /* 0x0000000104047892 */ /* 0x000fc8000f8ec0ff */
[----:B------:R-:W-:-:S11]  /*04e0*/  UISETP.NE.U32.AND UP3, UPT, UR4, 0x1, UPT ;  /* 0x000000010400788c */ /* 0x000fd6000bf65070 */
.L_x_8:
[----:B-1----:R-:W1:Y:S01]  /*04f0*/  SHFL.IDX PT, R2, R46, RZ, 0x1f ;  /* 0x00001fff2e027589 */ /* 0x002e6200000e0000 */
[----:B------:R-:W-:-:S04]  /*0500*/  UISETP.NE.AND UP0, UPT, UR17, 0x2, UPT ;  /* 0x000000021100788c */ /* 0x000fc8000bf05270 */
[----:B------:R-:W-:Y:S01]  /*0510*/  USEL UR40, URZ, 0x1, UP0 ;  /* 0x00000001ff287887 */ /* 0x000fe20008000000 */
[----:B-1----:R-:W-:-:S13]  /*0520*/  ISETP.NE.AND P0, PT, R2, RZ, PT ;  /* 0x000000ff0200720c */ /* 0x002fda0003f05270 */
[----:B------:R-:W-:Y:S05]  /*0530*/  @P0 BRA `(.L_x_9) ;  /* 0x0000000000500947 */ /* 0x000fea0003800000 */
[----:B------:R-:W1:Y:S01]  /*0540*/  S2UR UR4, SR_CgaCtaId ;  /* 0x00000000000479c3 */ /* 0x000e620000008800 */
[----:B------:R-:W-:Y:S01]  /*0550*/  UMOV UR5, 0x400 ;  /* 0x0000040000057882 */ /* 0x000fe20000000000 */
[----:B------:R-:W-:Y:S01]  /*0560*/  UMOV UR8, 0x1 ;  /* 0x0000000100087882 */ /* 0x000fe20000000000 */
[----:B------:R-:W-:Y:S01]  /*0570*/  UMOV UR6, 0x2 ;  /* 0x0000000200067882 */ /* 0x000fe20000000000 */
[----:B------:R-:W-:-:S04]  /*0580*/  UIADD3 UR8, UPT, UPT, -UR8, 0x100000, URZ ;  /* 0x0010000008087890 */ /* 0x000fc8000fffe1ff */
[----:B------:R-:W-:Y:S02]  /*0590*/  USHF.L.U32 UR9, UR8, 0xb, URZ ;  /* 0x0000000b08097899 */ /* 0x000fe400080006ff */
[----:B------:R-:W-:Y:S02]  /*05a0*/  USHF.L.U32 UR8, UR8, 0x1, URZ ;  /* 0x0000000108087899 */ /* 0x000fe400080006ff */
[----:B------:R-:W-:-:S04]  /*05b0*/  UIADD3 UR6, UPT, UPT, -UR6, 0x100000, URZ ;  /* 0x0010000006067890 */ /* 0x000fc8000fffe1ff */
[----:B------:R-:W-:Y:S02]  /*05c0*/  USHF.L.U32 UR7, UR6, 0xb, URZ ;  /* 0x0000000b06077899 */ /* 0x000fe400080006ff */
[----:B------:R-:W-:Y:S01]  /*05d0*/  USHF.L.U32 UR6, UR6, 0x1, URZ ;  /* 0x0000000106067899 */ /* 0x000fe200080006ff */
[----:B------:R-:W-:Y:S01]  /*05e0*/  ELECT P0, URZ, PT ;  /* 0x0000000000ff782f */ /* 0x000fe20003800000 */
[----:B-1----:R-:W-:Y:S01]  /*05f0*/  ULEA UR4, UR4, UR5, 0x18 ;  /* 0x0000000504047291 */ /* 0x002fe2000f8ec0ff */
[----:B------:R-:W1:Y:S11]  /*0600*/  FENCE.VIEW.ASYNC.S ;  /* 0x00000000000073c6 */ /* 0x000e760000000000 */
[----:B-1----:R1:W3:Y:S01]  /*0610*/  SYNCS.EXCH.64 URZ, [UR4], UR8 ;  /* 0x0000000804ff75b2 */ /* 0x0022e20008000100 */
[----:B------:R1:W4:Y:S01]  /*0620*/  SYNCS.EXCH.64 URZ, [UR4+0x18], UR6 ;  /* 0x0000180604ff75b2 */ /* 0x0003220008000100 */
[----:B------:R1:W1:Y:S01]  /*0630*/  SYNCS.EXCH.64 URZ, [UR4+0x8], UR8 ;  /* 0x0000080804ff75b2 */ /* 0x0002620008000100 */
[----:B------:R1:W1:Y:S01]  /*0640*/  SYNCS.EXCH.64 URZ, [UR4+0x20], UR6 ;  /* 0x0000200604ff75b2 */ /* 0x0002620008000100 */
[----:B------:R1:W1:Y:S01]  /*0650*/  SYNCS.EXCH.64 URZ, [UR4+0x10], UR8 ;  /* 0x0000100804ff75b2 */ /* 0x0002620008000100 */
[----:B------:R1:W1:Y:S01]  /*0660*/  SYNCS.EXCH.64 URZ, [UR4+0x28], UR6 ;  /* 0x0000280604ff75b2 */ /* 0x0002620008000100 */
[----:B------:R-:W-:Y:S01]  /*0670*/  NOP ;  /* 0x0000000000007918 */ /* 0x000fe20000000000 */
.L_x_9:
[----:B------:R-:W2:Y:S01]  /*0680*/  SHFL.IDX PT, R2, R46, RZ, 0x1f ;  /* 0x00001fff2e027589 */ /* 0x000ea200000e0000 */
[----:B------:R-:W-:Y:S01]  /*0690*/  NOP ;  /* 0x0000000000007918 */ /* 0x000fe20000000000 */
[----:B--2---:R-:W-:-:S13]  /*06a0*/  ISETP.NE.AND P0, PT, R2, 0x1, PT ;  /* 0x000000010200780c */ /* 0x004fda0003f05270 */
[----:B------:R-:W-:Y:S05]  /*06b0*/  @P0 BRA `(.L_x_10) ;  /* 0x0000000000580947 */ /* 0x000fea0003800000 */
[----:B-1----:R-:W1:Y:S01]  /*06c0*/  S2UR UR4, SR_CgaCtaId ;  /* 0x00000000000479c3 */ /* 0x002e620000008800 */
        /* <DEDUP_REMOVED lines=12> */
[----:B-1----:R2:W1:Y:S01]  /*0790*/  SYNCS.EXCH.64 URZ, [UR4+0x30], UR8 ;  /* 0x0000300804ff75b2 */ /* 0x0024620008000100 */
[----:B------:R2:W1:Y:S01]  /*07a0*/  SYNCS.EXCH.64 URZ, [UR4+0x50], UR6 ;  /* 0x0000500604ff75b2 */ /* 0x0004620008000100 */
[----:B------:R2:W1:Y:S01]  /*07b0*/  SYNCS.EXCH.64 URZ, [UR4+0x38], UR8 ;  /* 0x0000380804ff75b2 */ /* 0x0004620008000100 */
[----:B------:R2:W1:Y:S01]  /*07c0*/  SYNCS.EXCH.64 URZ, [UR4+0x58], UR6 ;  /* 0x0000580604ff75b2 */ /* 0x0004620008000100 */
[----:B------:R2:W1:Y:S01]  /*07d0*/  SYNCS.EXCH.64 URZ, [UR4+0x40], UR8 ;  /* 0x0000400804ff75b2 */ /* 0x0004620008000100 */
[----:B------:R2:W1:Y:S01]  /*07e0*/  SYNCS.EXCH.64 URZ, [UR4+0x60], UR6 ;  /* 0x0000600604ff75b2 */ /* 0x0004620008000100 */
[----:B------:R2:W1:Y:S01]  /*07f0*/  SYNCS.EXCH.64 URZ, [UR4+0x48], UR8 ;  /* 0x0000480804ff75b2 */ /* 0x0004620008000100 */
[----:B------:R2:W1:Y:S02]  /*0800*/  SYNCS.EXCH.64 URZ, [UR4+0x68], UR6 ;  /* 0x0000680604ff75b2 */ /* 0x0004640008000100 */
[----:B--2---:R-:W-:Y:S01]  /*0810*/  NOP ;  /* 0x0000000000007918 */ /* 0x004fe20000000000 */
.L_x_10:
[----:B------:R-:W2:Y:S01]  /*0820*/  SHFL.IDX PT, R2, R46, RZ, 0x1f ;  /* 0x00001fff2e027589 */ /* 0x000ea200000e0000 */
[----:B------:R-:W-:Y:S01]  /*0830*/  NOP ;  /* 0x0000000000007918 */ /* 0x000fe20000000000 */
[----:B--2---:R-:W-:-:S13]  /*0840*/  ISETP.NE.AND P0, PT, R2, 0x3, PT ;  /* 0x000000030200780c */ /* 0x004fda0003f05270 */
[----:B------:R-:W-:Y:S05]  /*0850*/  @P0 BRA `(.L_x_11) ;  /* 0x0000000000300947 */ /* 0x000fea0003800000 */
[----:B-1----:R-:W1:Y:S01]  /*0860*/  S2UR UR6, SR_CgaCtaId ;  /* 0x00000000000679c3 */ /* 0x002e620000008800 */
[----:B------:R-:W-:Y:S01]  /*0870*/  UMOV UR4, 0x400 ;  /* 0x0000040000047882 */ /* 0x000fe20000000000 */
[----:B------:R-:W-:Y:S01]  /*0880*/  UMOV UR5, 0x20 ;  /* 0x0000002000057882 */ /* 0x000fe20000000000 */
[----:B------:R-:W-:Y:S01]  /*0890*/  ELECT P0, URZ, PT ;  /* 0x0000000000ff782f */ /* 0x000fe20003800000 */
[----:B-1----:R-:W-:Y:S02]  /*08a0*/  ULEA UR6, UR6, UR4, 0x18 ;  /* 0x0000000406067291 */ /* 0x002fe4000f8ec0ff */
[----:B------:R-:W-:-:S04]  /*08b0*/  UIADD3 UR4, UPT, UPT, -UR5, 0x100000, URZ ;  /* 0x0010000005047890 */ /* 0x000fc8000fffe1ff */
[----:B------:R-:W-:Y:S02]  /*08c0*/  USHF.L.U32 UR5, UR4, 0xb, URZ ;  /* 0x0000000b04057899 */ /* 0x000fe400080006ff */
[----:B------:R-:W-:Y:S01]  /*08d0*/  USHF.L.U32 UR4, UR4, 0x1, URZ ;  /* 0x0000000104047899 */ /* 0x000fe200080006ff */
[----:B------:R-:W1:Y:S11]  /*08e0*/  FENCE.VIEW.ASYNC.S ;  /* 0x00000000000073c6 */ /* 0x000e760000000000 */
[----:B-1----:R2:W1:Y:S01]  /*08f0*/  SYNCS.EXCH.64 URZ, [UR6+0x70], UR4 ;  /* 0x0000700406ff75b2 */ /* 0x0024620008000100 */
[----:B------:R2:W1:Y:S02]  /*0900*/  SYNCS.EXCH.64 URZ, [UR6+0x78], UR4 ;  /* 0x0000780406ff75b2 */ /* 0x0004640008000100 */
[----:B--2---:R-:W-:Y:S01]  /*0910*/  NOP ;  /* 0x0000000000007918 */ /* 0x004fe20000000000 */
.L_x_11:
[----:B------:R-:W2:Y:S01]  /*0920*/  SHFL.IDX PT, R2, R46, RZ, 0x1f ;  /* 0x00001fff2e027589 */ /* 0x000ea200000e0000 */
[----:B------:R-:W-:Y:S01]  /*0930*/  NOP ;  /* 0x0000000000007918 */ /* 0x000fe20000000000 */
[----:B--2---:R-:W-:-:S13]  /*0940*/  ISETP.NE.AND P0, PT, R2, 0x4, PT ;  /* 0x000000040200780c */ /* 0x004fda0003f05270 */
[----:B------:R-:W-:Y:S05]  /*0950*/  @P0 BRA `(.L_x_12) ;  /* 0x00000000004c0947 */ /* 0x000fea0003800000 */
[----:B-1----:R-:W1:Y:S01]  /*0960*/  S2UR UR6, SR_CgaCtaId ;  /* 0x00000000000679c3 */ /* 0x002e620000008800 */
[----:B------:R-:W-:Y:S01]  /*0970*/  UMOV UR4, 0x1e0 ;  /* 0x000001e000047882 */ /* 0x000fe20000000000 */
[----:B------:R-:W-:Y:S01]  /*0980*/  UMOV UR5, 0x400 ;  /* 0x0000040000057882 */ /* 0x000fe20000000000 */
[----:B------:R-:W-:Y:S01]  /*0990*/  USEL UR4, UR4, 0x1a0, UP3 ;  /* 0x000001a004047887 */ /* 0x000fe20009800000 */
[----:B------:R-:W-:Y:S01]  /*09a0*/  UMOV UR8, 0x1 ;  /* 0x0000000100087882 */ /* 0x000fe20000000000 */
[----:B------:R-:W-:Y:S01]  /*09b0*/  ELECT P0, URZ, PT ;  /* 0x0000000000ff782f */ /* 0x000fe20003800000 */
[----:B------:R-:W-:-:S04]  /*09c0*/  UIADD3 UR8, UPT, UPT, -UR8, 0x100000, URZ ;  /* 0x0010000008087890 */ /* 0x000fc8000fffe1ff */
[----:B------:R-:W-:Y:S02]  /*09d0*/  USHF.L.U32 UR9, UR8, 0xb, URZ ;  /* 0x0000000b08097899 */ /* 0x000fe400080006ff */
[----:B------:R-:W-:Y:S02]  /*09e0*/  USHF.L.U32 UR8, UR8, 0x1, URZ ;  /* 0x0000000108087899 */ /* 0x000fe400080006ff */
[----:B-1----:R-:W-:Y:S02]  /*09f0*/  ULEA UR6, UR6, UR5, 0x18 ;  /* 0x0000000506067291 */ /* 0x002fe4000f8ec0ff */
[----:B------:R-:W-:-:S04]  /*0a00*/  UIADD3 UR4, UPT, UPT, -UR4, 0x100000, URZ ;  /* 0x0010000004047890 */ /* 0x000fc8000fffe1ff */
[----:B------:R-:W-:Y:S02]  /*0a10*/  USHF.L.U32 UR5, UR4, 0xb, URZ ;  /* 0x0000000b04057899 */ /* 0x000fe400080006ff */
[----:B------:R-:W-:Y:S01]  /*0a20*/  USHF.L.U32 UR4, UR4, 0x1, URZ ;  /* 0x0000000104047899 */ /* 0x000fe200080006ff */
[----:B------:R-:W1:Y:S03]  /*0a30*/  FENCE.VIEW.ASYNC.S ;  /* 0x00000000000073c6 */ /* 0x000e660000000000 */
[----:B-1----:R2:W1:Y:S08]  /*0a40*/  SYNCS.EXCH.64 URZ, [UR6+0x80], UR8 ;  /* 0x0000800806ff75b2 */ /* 0x0024700008000100 */
[----:B------:R2:W1:Y:S01]  /*0a50*/  SYNCS.EXCH.64 URZ, [UR6+0x90], UR4 ;  /* 0x0000900406ff75b2 */ /* 0x0004620008000100 */
[----:B------:R2:W1:Y:S01]  /*0a60*/  SYNCS.EXCH.64 URZ, [UR6+0x88], UR8 ;  /* 0x0000880806ff75b2 */ /* 0x0004620008000100 */
[----:B------:R2:W1:Y:S02]  /*0a70*/  SYNCS.EXCH.64 URZ, [UR6+0x98], UR4 ;  /* 0x0000980406ff75b2 */ /* 0x0004640008000100 */
[----:B--2---:R-:W-:Y:S01]  /*0a80*/  NOP ;  /* 0x0000000000007918 */ /* 0x004fe20000000000 */
.L_x_12:
        /* <DEDUP_REMOVED lines=26> */
.L_x_13:
[----:B------:R-:W2:Y:S01]  /*0c30*/  SHFL.IDX PT, R2, R46, RZ, 0x1f ;  /* 0x00001fff2e027589 */ /* 0x000ea200000e0000 */
[----:B------:R-:W1:Y:S01]  /*0c40*/  S2UR UR47, SR_CgaCtaId ;  /* 0x00000000002f79c3 */ /* 0x000e620000008800 */
[----:B------:R-:W-:Y:S01]  /*0c50*/  NOP ;  /* 0x0000000000007918 */ /* 0x000fe20000000000 */
[----:B--2---:R-:W-:-:S13]  /*0c60*/  ISETP.NE.AND P0, PT, R2, 0x3, PT ;  /* 0x000000030200780c */ /* 0x004fda0003f05270 */
[----:B-1----:R-:W-:Y:S05]  /*0c70*/  @P0 BRA `(.L_x_14) ;  /* 0x0000000000340947 */ /* 0x002fea0003800000 */
[----:B------:R-:W-:Y:S01]  /*0c80*/  UMOV UR4, 0x400 ;  /* 0x0000040000047882 */ /* 0x000fe20000000000 */
[----:B------:R-:W-:Y:S01]  /*0c90*/  UMOV UR6, 0x20 ;  /* 0x0000002000067882 */ /* 0x000fe20000000000 */
[----:B------:R-:W-:Y:S02]  /*0ca0*/  ULEA UR4, UR47, UR4, 0x18 ;  /* 0x000000042f047291 */ /* 0x000fe4000f8ec0ff */
[----:B------:R-:W-:-:S04]  /*0cb0*/  UIADD3 UR6, UPT, UPT, -UR6, 0x100000, URZ ;  /* 0x0010000006067890 */ /* 0x000fc8000fffe1ff */
[----:B------:R-:W-:Y:S02]  /*0cc0*/  USHF.L.U32 UR7, UR6, 0xb, URZ ;  /* 0x0000000b06077899 */ /* 0x000fe400080006ff */
[----:B------:R-:W-:Y:S01]  /*0cd0*/  USHF.L.U32 UR6, UR6, 0x1, URZ ;  /* 0x0000000106067899 */ /* 0x000fe200080006ff */
[----:B------:R-:W-:Y:S01]  /*0ce0*/  ELECT P0, URZ, PT ;  /* 0x0000000000ff782f */ /* 0x000fe20003800000 */
[----:B------:R-:W1:Y:S10]  /*0cf0*/  FENCE.VIEW.ASYNC.S ;  /* 0x00000000000073c6 */ /* 0x000e740000000000 */
[----:B-1----:R1:W2:Y:S01]  /*0d00*/  SYNCS.EXCH.64 URZ, [UR4+0xe0], UR6 ;  /* 0x0000e00604ff75b2 */ /* 0x0022a20008000100 */
[----:B------:R1:W1:Y:S01]  /*0d10*/  SYNCS.EXCH.64 URZ, [UR4+0xf0], UR6 ;  /* 0x0000f00604ff75b2 */ /* 0x0002620008000100 */
[----:B------:R1:W1:Y:S01]  /*0d20*/  SYNCS.EXCH.64 URZ, [UR4+0xe8], UR6 ;  /* 0x0000e80604ff75b2 */ /* 0x0002620008000100 */
[----:B------:R1:W1:Y:S01]  /*0d30*/  SYNCS.EXCH.64 URZ, [UR4+0xf8], UR6 ;  /* 0x0000f80604ff75b2 */ /* 0x0002620008000100 */
[----:B------:R-:W-:Y:S01]  /*0d40*/  NOP ;  /* 0x0000000000007918 */ /* 0x000fe20000000000 */
.L_x_14:
[----:B-1----:R-:W1:Y:S01]  /*0d50*/  LDCU UR4, c[0x0][0x36c] ;  /* 0x00006d80ff0477ac */ /* 0x002e620008000800 */
[----:B------:R-:W-:Y:S01]  /*0d60*/  ISETP.NE.OR P3, PT, R0, 0x2, !P3 ;  /* 0x000000020000780c */ /* 0x000fe20005f65670 */
[----:B------:R-:W-:Y:S01]  /*0d70*/  NOP ;  /* 0x0000000000007918 */ /* 0x000fe20000000000 */
[----:B------:R-:W-:Y:S01]  /*0d80*/  LOP3.LUT R0, R56, 0x1f, RZ, 0xc0, !PT ;  /* 0x0000001f38007812 */ /* 0x000fe200078ec0ff */
[----:B------:R-:W-:Y:S02]  /*0d90*/  UISETP.NE.AND UP4, UPT, UR17, URZ, UPT ;  /* 0x000000ff1100728c */ /* 0x000fe4000bf85270 */
[----:B-1----:R-:W-:-:S09]  /*0da0*/  UISETP.EQ.U32.AND UP5, UPT, UR4, 0x1, UPT ;  /* 0x000000010400788c */ /* 0x002fd2000bfa2070 */
[----:B------:R-:W-:Y:S05]  /*0db0*/  BRA.U !UP5, `(.L_x_15) ;  /* 0x000000010d087547 */ /* 0x000fea000b800000 */
[----:B--234-:R-:W-:Y:S01]  /*0dc0*/  UCGABAR_ARV ;  /* 0x00000000000079c7 */ /* 0x01cfe20008000000 */
[----:B------:R-:W-:Y:S05]  /*0dd0*/  BRA `(.L_x_16) ;  /* 0x0000000000047947 */ /* 0x000fea0003800000 */
.L_x_15:
[----:B--234-:R-:W-:Y:S01]  /*0de0*/  NOP ;  /* 0x0000000000007918 */ /* 0x01cfe20000000000 */
.L_x_16:
[----:B------:R-:W1:Y:S01]  /*0df0*/  S2UR UR7, SR_CTAID.X ;  /* 0x00000000000779c3 */ /* 0x000e620000002500 */
[----:B------:R-:W-:-:S05]  /*0e00*/  CS2R.32 R47, SR_CgaSize ;  /* 0x00000000002f7805 */ /* 0x000fca0000008a00 */
[----:B------:R-:W-:-:S05]  /*0e10*/  IMAD R47, R47, -0xa0, RZ ;  /* 0xffffff602f2f7824 */ /* 0x000fca00078e02ff */
[----:B------:R-:W-:-:S14]  /*0e20*/  R2UR UR5, R47 ;  /* 0x000000002f0572ca */ /* 0x000fdc00000e0000 */
[----:B------:R-:W2:Y:S01]  /*0e30*/  LDCU UR5, c[0x0][UR5+0x2b0] ;  /* 0x00005600050577ac */ /* 0x000ea20008000800 */
[----:B------:R-:W-:-:S05]  /*0e40*/  CS2R.32 R47, SR_CgaSize ;  /* 0x00000000002f7805 */ /* 0x000fca0000008a00 */
[----:B------:R-:W-:-:S05]  /*0e50*/  IMAD R47, R47, -0xa0, RZ ;  /* 0xffffff602f2f7824 */ /* 0x000fca00078e02ff */
[----:B------:R-:W-:-:S14]  /*0e60*/  R2UR UR4, R47 ;  /* 0x000000002f0472ca */ /* 0x000fdc00000e0000 */
[----:B------:R-:W3:Y:S01]  /*0e70*/  LDCU UR4, c[0x0][UR4+0x2b4] ;  /* 0x00005680040477ac */ /* 0x000ee20008000800 */
[----:B------:R-:W4:Y:S01]  /*0e80*/  S2UR UR8, SR_CTAID.Y ;  /* 0x00000000000879c3 */ /* 0x000f220000002600 */
[----:B------:R-:W-:-:S05]  /*0e90*/  CS2R.32 R47, SR_CgaSize ;  /* 0x00000000002f7805 */ /* 0x000fca0000008a00 */
[----:B------:R-:W-:-:S05]  /*0ea0*/  IMAD R47, R47, -0xa0, RZ ;  /* 0xffffff602f2f7824 */ /* 0x000fca00078e02ff */
[----:B------:R-:W-:-:S14]  /*0eb0*/  R2UR UR9, R47 ;  /* 0x000000002f0972ca */ /* 0x000fdc00000e0000 */
[----:B------:R-:W3:Y:S01]  /*0ec0*/  LDCU UR9, c[0x0][UR9+0x2a0] ;  /* 0x00005400090977ac */ /* 0x000ee20008000800 */
[----:B------:R-:W3:Y:S01]  /*0ed0*/  LDCU UR21, c[0x0][0xb24] ;  /* 0x00016480ff1577ac */ /* 0x000ee20008000800 */
[----:B------:R-:W1:Y:S01]  /*0ee0*/  S2UR UR36, SR_CTAID.Z ;  /* 0x00000000002479c3 */ /* 0x000e620000002700 */
[----:B------:R-:W-:-:S05]  /*0ef0*/  CS2R.32 R47, SR_CgaSize ;  /* 0x00000000002f7805 */ /* 0x000fca0000008a00 */
[----:B------:R-:W-:-:S05]  /*0f00*/  IMAD R47, R47, -0xa0, RZ ;  /* 0xffffff602f2f7824 */ /* 0x000fca00078e02ff */
[----:B------:R-:W-:-:S14]  /*0f10*/  R2UR UR63, R47 ;  /* 0x000000002f3f72ca */ /* 0x000fdc00000e0000 */
[----:B------:R-:W3:Y:S01]  /*0f20*/  LDCU UR63, c[0x0][UR63+0x2a4] ;  /* 0x000054803f3f77ac */ /* 0x000ee20008000800 */
[----:B------:R-:W3:Y:S01]  /*0f30*/  LDCU UR42, c[0x0][0xb24] ;  /* 0x00016480ff2a77ac */ /* 0x000ee20008000800 */
[----:B-1----:R-:W-:Y:S01]  /*0f40*/  I2FP.F32.U32 R3, UR7 ;  /* 0x0000000700037c45 */ /* 0x002fe20008201000 */
[----:B------:R-:W1:Y:S04]  /*0f50*/  LDCU UR28, c[0x0][0xb30] ;  /* 0x00016600ff1c77ac */ /* 0x000e680008000800 */
[----:B--2---:R-:W-:Y:S01]  /*0f60*/  FMUL R3, R3, UR5 ;  /* 0x0000000503037c20 */ /* 0x004fe20008400000 */
[----:B------:R-:W-:Y:S01]  /*0f70*/  USHF.L.U32 UR26, UR47, 0xb, URZ ;  /* 0x0000000b2f1a7899 */ /* 0x000fe200080006ff */
[----:B----4-:R-:W-:Y:S01]  /*0f80*/  I2FP.F32.U32 R2, UR8 ;  /* 0x0000000800027c45 */ /* 0x010fe20008201000 */
[----:B---3--:R-:W-:-:S03]  /*0f90*/  UISETP.GE.AND UP2, UPT, UR21, 0x1, UPT ;  /* 0x000000011500788c */ /* 0x008fc6000bf46270 */
[----:B------:R-:W2:Y:S01]  /*0fa0*/  F2I.U32.TRUNC.NTZ R3, R3 ;  /* 0x0000000300037305 */ /* 0x000ea2000020f000 */
[----:B------:R-:W-:Y:S01]  /*0fb0*/  UMOV UR16, UR7 ;  /* 0x0000000700107c82 */ /* 0x000fe20008000000 */
[----:B------:R-:W-:Y:S01]  /*0fc0*/  FMUL R2, R2, UR4 ;  /* 0x0000000402027c20 */ /* 0x000fe20008400000 */
[----:B------:R-:W-:-:S05]  /*0fd0*/  UMOV UR20, UR8 ;  /* 0x0000000800147c82 */ /* 0x000fca0008000000 */
[----:B------:R-:W3:Y:S01]  /*0fe0*/  F2I.U32.TRUNC.NTZ R2, R2 ;  /* 0x0000000200027305 */ /* 0x000ee2000020f000 */
[----:B--2---:R-:W-:Y:S02]  /*0ff0*/  R2UR UR4, R3 ;  /* 0x00000000030472ca */ /* 0x004fe400000e0000 */
[----:B---3--:R-:W-:Y:S02]  /*1000*/  R2UR UR6, R2 ;  /* 0x00000000020672ca */ /* 0x008fe400000e0000 */
[----:B------:R-:W-:-:S09]  /*1010*/  PRMT R2, RZ, 0x7610, R2 ;  /* 0x00007610ff027816 */ /* 0x000fd20000000002 */
[----:B------:R-:W-:-:S04]  /*1020*/  UIADD3 UR5, UPT, UPT, -UR4, URZ, URZ ;  /* 0x000000ff04057290 */ /* 0x000fc8000fffe1ff */
[----:B------:R-:W-:Y:S02]  /*1030*/  UIMAD UR5, UR9, UR5, UR7 ;  /* 0x00000005090572a4 */ /* 0x000fe4000f8e0207 */
[----:B------:R-:W-:-:S04]  /*1040*/  UIADD3 UR4, UPT, UPT, -UR6, URZ, URZ ;  /* 0x000000ff06047290 */ /* 0x000fc8000fffe1ff */
[----:B------:R-:W-:Y:S01]  /*1050*/  IMAD.U32 R47, RZ, RZ, UR5 ;  /* 0x00000005ff2f7e24 */ /* 0x000fe2000f8e00ff */
[----:B------:R-:W-:Y:S01]  /*1060*/  UIMAD UR63, UR63, UR4, UR8 ;  /* 0x000000043f3f72a4 */ /* 0x000fe2000f8e0208 */
[----:B-1----:R-:W-:Y:S11]  /*1070*/  BRA.U UP4, `(.L_x_17) ;  /* 0x0000000104287547 */ /* 0x002ff6000b800000 */
[----:B------:R-:W-:Y:S01]  /*1080*/  R2UR UR4, R47 ;  /* 0x000000002f0472ca */ /* 0x000fe200000e0000 */
[----:B------:R-:W-:Y:S02]  /*1090*/  UISETP.NE.AND UP0, UPT, UR63, URZ, UPT ;  /* 0x000000ff3f00728c */ /* 0x000fe4000bf05270 */
[----:B------:R-:W-:-:S10]  /*10a0*/  UISETP.NE.AND UP1, UPT, UR63, 0x1, UPT ;  /* 0x000000013f00788c */ /* 0x000fd4000bf25270 */
[----:B------:R-:W-:-:S04]  /*10b0*/  UISETP.EQ.OR UP0, UPT, UR4, URZ, !UP0 ;  /* 0x000000ff0400728c */ /* 0x000fc8000c702670 */
[----:B------:R-:W-:Y:S02]  /*10c0*/  USEL UR5, URZ, 0x1, !UP0 ;  /* 0x00000001ff057887 */ /* 0x000fe4000c000000 */
[----:B------:R-:W-:Y:S02]  /*10d0*/  UISETP.NE.AND UP0, UPT, UR4, URZ, UPT ;  /* 0x000000ff0400728c */ /* 0x000fe4000bf05270 */
[----:B------:R-:W-:-:S04]  /*10e0*/  USEL UR4, URZ, 0x2, UP1 ;  /* 0x00000002ff047887 */ /* 0x000fc80008800000 */
[----:B------:R-:W-:-:S04]  /*10f0*/  USEL UR4, UR4, 0x2, UP0 ;  /* 0x0000000204047887 */ /* 0x000fc80008000000 */
[----:B------:R-:W-:-:S06]  /*1100*/  UIADD3 UR4, UPT, UPT, UR5, UR4, URZ ;  /* 0x0000000405047290 */ /* 0x000fcc000fffe0ff */
[----:B------:R-:W-:Y:S02]  /*1110*/  MOV R2, UR4 ;  /* 0x0000000400027c02 */ /* 0x000fe40008000f00 */
.L_x_17:
[----:B------:R-:W-:Y:S05]  /*1120*/  BRA.U !UP2, `(.L_x_18) ;  /* 0x000000010ad47547 */ /* 0x000fea000b800000 */
[----:B------:R-:W1:Y:S01]  /*1130*/  LDCU.128 UR12, c[0x0][0xb10] ;  /* 0x00016200ff0c77ac */ /* 0x000e620008000c00 */
[----:B------:R-:W2:Y:S01]  /*1140*/  LDCU UR6, c[0x0][0x370] ;  /* 0x00006e00ff0677ac */ /* 0x000ea20008000800 */
[----:B------:R-:W3:Y:S01]  /*1150*/  LDCU UR5, c[0x0][0x374] ;  /* 0x00006e80ff0577ac */ /* 0x000ee20008000800 */
[----:B------:R-:W4:Y:S01]  /*1160*/  LDCU UR27, c[0x0][0xb0c] ;  /* 0x00016180ff1b77ac */ /* 0x000f220008000800 */
[----:B------:R-:W4:Y:S01]  /*1170*/  LDCU UR4, c[0x0][0xb20] ;  /* 0x00016400ff0477ac */ /* 0x000f220008000800 */
[----:B------:R-:W4:Y:S01]  /*1180*/  LDCU.64 UR8, c[0x0][0xb28] ;  /* 0x00016500ff0877ac */ /* 0x000f220008000a00 */
[----:B-1----:R-:W-:Y:S02]  /*1190*/  UISETP.NE.AND UP0, UPT, UR14, 0x1, UPT ;  /* 0x000000010e00788c */ /* 0x002fe4000bf05270 */
[----:B---3--:R-:W-:Y:S02]  /*11a0*/  UIMAD.WIDE.U32 UR10, UR5, UR15, URZ ;  /* 0x0000000f050a72a5 */ /* 0x008fe4000f8e00ff */
[----:B--2---:R-:W-:-:S02]  /*11b0*/  UIMAD.WIDE.U32 UR22, UR6, UR12, URZ ;  /* 0x0000000c061672a5 */ /* 0x004fc4000f8e00ff */
[----:B----4-:R-:W-:Y:S02]  /*11c0*/  UISETP.NE.AND UP1, UPT, UR27, 0x1, UPT ;  /* 0x000000011b00788c */ /* 0x010fe4000bf25270 */
[----:B------:R-:W-:Y:S01]  /*11d0*/  UISETP.NE.AND UP2, UPT, UR21, 0x1, UPT ;  /* 0x000000011500788c */ /* 0x000fe2000bf45270 */
[----:B------:R-:W-:Y:S02]  /*11e0*/  UMOV UR10, UR11 ;  /* 0x0000000b000a7c82 */ /* 0x000fe40008000000 */
[----:B------:R-:W-:Y:S01]  /*11f0*/  UMOV UR22, UR23 ;  /* 0x0000001700167c82 */ /* 0x000fe20008000000 */
[----:B------:R-:W-:Y:S02]  /*1200*/  @UP0 USHF.R.U32.HI UR5, URZ, UR4, UR10 ;  /* 0x00000004ff050299 */ /* 0x000fe4000801160a */
[----:B------:R-:W-:Y:S02]  /*1210*/  UIMAD.WIDE.U32 UR24, UR20, UR15, URZ ;  /* 0x0000000f141872a5 */ /* 0x000fe4000f8e00ff */
[----:B------:R-:W-:-:S02]  /*1220*/  UIMAD.WIDE.U32 UR10, UR5, UR8, URZ ;  /* 0x00000008050a72a5 */ /* 0x000fc4000f8e00ff */
[----:B------:R-:W-:Y:S02]  /*1230*/  @UP1 USHF.R.U32.HI UR6, URZ, UR13, UR22 ;  /* 0x0000000dff061299 */ /* 0x000fe40008011616 */
[----:B------:R-:W-:Y:S02]  /*1240*/  UIMAD.WIDE.U32 UR18, UR16, UR12, URZ ;  /* 0x0000000c101272a5 */ /* 0x000fe4000f8e00ff */
[----:B------:R-:W-:Y:S01]  /*1250*/  UIMAD.WIDE.U32 UR22, UR6, UR8, URZ ;  /* 0x00000008061672a5 */ /* 0x000fe2000f8e00ff */
[----:B------:R-:W-:Y:S01]  /*1260*/  UMOV UR24, UR25 ;  /* 0x0000001900187c82 */ /* 0x000fe20008000000 */
[----:B------:R-:W-:Y:S01]  /*1270*/  UMOV UR10, UR11 ;  /* 0x0000000b000a7c82 */ /* 0x000fe20008000000 */
[----:B------:R-:W-:Y:S02]  /*1280*/  USHF.R.U32.HI UR24, URZ, UR4, UR24 ;  /* 0x00000004ff187299 */ /* 0x000fe40008011618 */
[----:B------:R-:W-:Y:S02]  /*1290*/  @UP2 USHF.R.U32.HI UR5, URZ, UR9, UR10 ;  /* 0x00000009ff052299 */ /* 0x000fe4000801160a */
[----:B------:R-:W-:Y:S01]  /*12a0*/  UMOV UR7, UR23 ;  /* 0x0000001700077c82 */ /* 0x000fe20008000000 */
[----:B------:R-:W-:Y:S01]  /*12b0*/  UMOV UR18, UR19 ;  /* 0x0000001300127c82 */ /* 0x000fe20008000000 */
[----:B------:R-:W-:-:S02]  /*12c0*/  @UP2 USHF.R.U32.HI UR6, URZ, UR9, UR7 ;  /* 0x00000009ff062299 */ /* 0x000fc40008011607 */
[----:B------:R-:W-:Y:S02]  /*12d0*/  USHF.R.U32.HI UR13, URZ, UR13, UR18 ;  /* 0x0000000dff0d7299 */ /* 0x000fe40008011612 */
[----:B------:R-:W-:Y:S02]  /*12e0*/  USEL UR4, UR20, UR24, !UP0 ;  /* 0x0000001814047287 */ /* 0x000fe4000c000000 */
[----:B------:R-:W-:Y:S02]  /*12f0*/  UIMAD UR7, UR5, UR21, URZ ;  /* 0x00000015050772a4 */ /* 0x000fe4000f8e02ff */
[----:B------:R-:W-:Y:S02]  /*1300*/  USEL UR5, UR16, UR13, !UP1 ;  /* 0x0000000d10057287 */ /* 0x000fe4000c800000 */
[----:B------:R-:W-:Y:S02]  /*1310*/  UIMAD UR12, UR6, UR21, URZ ;  /* 0x00000015060c72a4 */ /* 0x000fe4000f8e02ff */
[----:B------:R-:W-:-:S02]  /*1320*/  UISETP.GE.AND UP0, UPT, UR4, UR7, UPT ;  /* 0x000000070400728c */ /* 0x000fc4000bf06270 */
[----:B------:R-:W-:Y:S02]  /*1330*/  UIMAD.WIDE.U32 UR10, UR4, UR8, URZ ;  /* 0x00000008040a72a5 */ /* 0x000fe4000f8e00ff */
[----:B------:R-:W-:Y:S02]  /*1340*/  UISETP.GE.OR UP0, UPT, UR5, UR12, UP0 ;  /* 0x0000000c0500728c */ /* 0x000fe40008706670 */
[----:B------:R-:W-:Y:S02]  /*1350*/  UIMAD.WIDE.U32 UR12, UR5, UR8, URZ ;  /* 0x00000008050c72a5 */ /* 0x000fe4000f8e00ff */
[----:B------:R-:W-:Y:S01]  /*1360*/  UIADD3 UR10, UPT, UPT, -UR4, URZ, URZ ;  /* 0x000000ff040a7290 */ /* 0x000fe2000fffe1ff */
[----:B------:R-:W-:Y:S01]  /*1370*/  UMOV UR8, UR11 ;  /* 0x0000000b00087c82 */ /* 0x000fe20008000000 */
[----:B------:R-:W-:Y:S02]  /*1380*/  UIADD3 UR11, UPT, UPT, -UR5, URZ, URZ ;  /* 0x000000ff050b7290 */ /* 0x000fe4000fffe1ff */
[----:B------:R-:W-:-:S03]  /*1390*/  USHF.R.U32.HI UR8, URZ, UR9, UR8 ;  /* 0x00000009ff087299 */ /* 0x000fc60008011608 */
[----:B------:R-:W-:Y:S01]  /*13a0*/  @!UP0 UMOV UR7, UR13 ;  /* 0x0000000d00078c82 */ /* 0x000fe20008000000 */
[----:B------:R-:W-:Y:S02]  /*13b0*/  UIMAD UR20, UR14, UR10, UR20 ;  /* 0x0000000a0e1472a4 */ /* 0x000fe4000f8e0214 */
[----:B------:R-:W-:Y:S02]  /*13c0*/  USEL UR8, UR4, UR8, !UP2 ;  /* 0x0000000804087287 */ /* 0x000fe4000d000000 */
[----:B------:R-:W-:Y:S02]  /*13d0*/  @!UP0 USHF.R.U32.HI UR7, URZ, UR9, UR7 ;  /* 0x00000009ff078299 */ /* 0x000fe40008011607 */
[----:B------:R-:W-:Y:S02]  /*13e0*/  UIADD3 UR9, UPT, UPT, -UR8, URZ, URZ ;  /* 0x000000ff08097290 */ /* 0x000fe4000fffe1ff */
[----:B------:R-:W-:Y:S02]  /*13f0*/  @!UP0 USEL UR7, UR5, UR7, !UP2 ;  /* 0x0000000705078287 */ /* 0x000fe4000d000000 */
[----:B------:R-:W-:-:S02]  /*1400*/  UIMAD UR9, UR21, UR9, UR4 ;  /* 0x00000009150972a4 */ /* 0x000fc4000f8e0204 */
[----:B------:R-:W-:Y:S02]  /*1410*/  @!UP0 UIADD3 UR8, UPT, UPT, UR8, -UR7, URZ ;  /* 0x8000000708088290 */ /* 0x000fe4000fffe0ff */
[----:B------:R-:W-:Y:S02]  /*1420*/  @!UP0 UIMAD UR6, UR9, UR6, UR7 ;  /* 0x00000006090682a4 */ /* 0x000fe4000f8e0207 */
[----:B------:R-:W-:Y:S02]  /*1430*/  @!UP0 UIMAD UR4, UR8, UR21, UR5 ;  /* 0x00000015080482a4 */ /* 0x000fe4000f8e0205 */
[----:B------:R-:W-:Y:S02]  /*1440*/  UIMAD UR16, UR27, UR11, UR16 ;  /* 0x0000000b1b1072a4 */ /* 0x000fe4000f8e0210 */
[----:B------:R-:W-:Y:S01]  /*1450*/  UIMAD UR20, UR4, UR14, UR20 ;  /* 0x0000000e041472a4 */ /* 0x000fe2000f8e0214 */
[----:B------:R-:W-:Y:S02]  /*1460*/  @!UP0 UMOV UR5, UR6 ;  /* 0x0000000600058c82 */ /* 0x000fe40008000000 */
[----:B------:R-:W-:-:S12]  /*1470*/  UIMAD UR16, UR5, UR27, UR16 ;  /* 0x0000001b051072a4 */ /* 0x000fd8000f8e0210 */
.L_x_18:
[----:B------:R-:W-:Y:S02]  /*1480*/  UISETP.NE.AND UP1, UPT, UR28, 0x1, UPT ;  /* 0x000000011c00788c */ /* 0x000fe4000bf25270 */
[----:B------:R-:W-:Y:S02]  /*1490*/  UISETP.NE.AND UP0, UPT, UR17, 0x2, UPT ;  /* 0x000000021100788c */ /* 0x000fe4000bf05270 */
[----:B------:R-:W-:-:S05]  /*14a0*/  ULOP3.LUT UR23, UR26, 0x800, URZ, 0xc0, !UPT ;  /* 0x000008001a177892 */ /* 0x000fca000f8ec0ff */
[----:B------:R-:W-:Y:S07]  /*14b0*/  BRA.U UP1, `(.L_x_19) ;  /* 0x0000000101447547 */ /* 0x000fee000b800000 */
[----:B------:R-:W1:Y:S01]  /*14c0*/  LDCU.128 UR8, c[0x0][0xb10] ;  /* 0x00016200ff0877ac */ /* 0x000e620008000c00 */
[----:B------:R-:W2:Y:S01]  /*14d0*/  LDCU UR12, c[0x0][0xb0c] ;  /* 0x00016180ff0c77ac */ /* 0x000ea20008000800 */
[----:B------:R-:W3:Y:S01]  /*14e0*/  LDCU UR13, c[0x0][0xb20] ;  /* 0x00016400ff0d77ac */ /* 0x000ee20008000800 */
[----:B-1----:R-:W-:Y:S02]  /*14f0*/  UIMAD.WIDE.U32 UR6, UR16, UR8, URZ ;  /* 0x00000008100672a5 */ /* 0x002fe4000f8e00ff */
[----:B------:R-:W-:Y:S02]  /*1500*/  UIMAD.WIDE.U32 UR4, UR20, UR11, URZ ;  /* 0x0000000b140472a5 */ /* 0x000fe4000f8e00ff */
[----:B--2---:R-:W-:Y:S02]  /*1510*/  UISETP.NE.AND UP2, UPT, UR12, 0x1, UPT ;  /* 0x000000010c00788c */ /* 0x004fe4000bf45270 */
[----:B------:R-:W-:Y:S01]  /*1520*/  UISETP.NE.AND UP1, UPT, UR10, 0x1, UPT ;  /* 0x000000010a00788c */ /* 0x000fe2000bf25270 */
[----:B------:R-:W-:-:S02]  /*1530*/  UMOV UR6, UR7 ;  /* 0x0000000700067c82 */ /* 0x000fc40008000000 */
[----:B------:R-:W-:Y:S01]  /*1540*/  UMOV UR4, UR5 ;  /* 0x0000000500047c82 */ /* 0x000fe20008000000 */
[----:B------:R-:W-:Y:S02]  /*1550*/  USHF.R.U32.HI UR6, URZ, UR9, UR6 ;  /* 0x00000009ff067299 */ /* 0x000fe40008011606 */
[----:B---3--:R-:W-:Y:S02]  /*1560*/  USHF.R.U32.HI UR4, URZ, UR13, UR4 ;  /* 0x0000000dff047299 */ /* 0x008fe40008011604 */
[----:B------:R-:W-:Y:S02]  /*1570*/  USEL UR5, UR16, UR6, !UP2 ;  /* 0x0000000610057287 */ /* 0x000fe4000d000000 */
[----:B------:R-:W-:-:S04]  /*1580*/  USEL UR4, UR20, UR4, !UP1 ;  /* 0x0000000414047287 */ /* 0x000fc8000c800000 */
[----:B------:R-:W-:Y:S02]  /*1590*/  UIADD3 UR6, UPT, UPT, UR5, -UR4, URZ ;  /* 0x8000000405067290 */ /* 0x000fe4000fffe0ff */
[----:B------:R-:W-:Y:S02]  /*15a0*/  UIADD3 UR4, UPT, UPT, -UR5, UR4, URZ ;  /* 0x0000000405047290 */ /* 0x000fe4000fffe1ff */
[----:B------:R-:W-:Y:S02]  /*15b0*/  UIMAD UR20, UR6, UR10, UR20 ;  /* 0x0000000a061472a4 */ /* 0x000fe4000f8e0214 */
[----:B------:R-:W-:-:S12]  /*15c0*/  UIMAD UR16, UR4, UR12, UR16 ;  /* 0x0000000c041072a4 */ /* 0x000fd8000f8e0210 */
.L_x_19:
[----:B------:R-:W-:Y:S05]  /*15d0*/  BRA.U !UP5, `(.L_x_20) ;  /* 0x000000010d0c7547 */ /* 0x000fea000b800000 */
[----:B------:R-:W-:Y:S01]  /*15e0*/  UCGABAR_WAIT ;  /* 0x0000000000007dc7 */ /* 0x000fe20008000000 */
[----:B------:R-:W-:Y:S01]  /*15f0*/  CCTL.IVALL ;  /* 0x00000000ff00798f */ /* 0x000fe20002000000 */
[----:B------:R-:W-:Y:S05]  /*1600*/  BRA `(.L_x_21) ;  /* 0x0000000000047947 */ /* 0x000fea0003800000 */
.L_x_20:
[----:B------:R-:W-:Y:S06]  /*1610*/  BAR.SYNC.DEFER_BLOCKING 0x0 ;  /* 0x0000000000007b1d */ /* 0x000fec0000010000 */
.L_x_21:
[----:B------:R-:W-:Y:S05]  /*1620*/  BRA.U UP0, `(.L_x_22) ;  /* 0x0000001100fc7547 */ /* 0x000fea000b800000 */
[----:B------:R-:W1:Y:S01]  /*1630*/  LDCU UR6, c[0x0][0x38c] ;  /* 0x00007180ff0677ac */ /* 0x000e620008000800 */
[----:B------:R-:W-:Y:S01]  /*1640*/  PLOP3.LUT P1, PT, PT, PT, UP3, 0x80, 0x8 ;  /* 0x000000000008781c */ /* 0x000fe20003f2f038 */
[----:B------:R-:W-:Y:S01]  /*1650*/  IMAD.MOV.U32 R12, RZ, RZ, 0x1 ;  /* 0x00000001ff0c7424 */ /* 0x000fe200078e00ff */
[----:B------:R-:W-:Y:S01]  /*1660*/  ISETP.EQ.OR P2, PT, R0, RZ, P3 ;  /* 0x000000ff0000720c */ /* 0x000fe20001f42670 */
[----:B------:R-:W-:Y:S01]  /*1670*/  UISETP.NE.AND UP1, UPT, UR17, URZ, UPT ;  /* 0x000000ff1100728c */ /* 0x000fe2000bf25270 */
[----:B------:R-:W-:Y:S02]  /*1680*/  PLOP3.LUT P1, PT, P1, PT, PT, 0x8, 0x80 ;  /* 0x000000000080781c */ /* 0x000fe40000f2e170 */
[----:B------:R-:W-:Y:S01]  /*1690*/  CS2R R10, SRZ ;  /* 0x00000000000a7805 */ /* 0x000fe2000001ff00 */
[----:B------:R-:W-:Y:S01]  /*16a0*/  IMAD.MOV.U32 R9, RZ, RZ, RZ ;  /* 0x000000ffff097224 */ /* 0x000fe200078e00ff */
[----:B------:R-:W2:Y:S01]  /*16b0*/  LDCU UR43, c[0x0][0x370] ;  /* 0x00006e00ff2b77ac */ /* 0x000ea20008000800 */
[----:B------:R-:W-:Y:S01]  /*16c0*/  IMAD.MOV.U32 R8, RZ, RZ, 0x1 ;  /* 0x00000001ff087424 */ /* 0x000fe200078e00ff */
[----:B------:R-:W3:Y:S01]  /*16d0*/  LDCU.64 UR38, c[0x0][0x348] ;  /* 0x00006900ff2677ac */ /* 0x000ee20008000a00 */
[----:B------:R-:W-:-:S02]  /*16e0*/  USHF.R.U32.HI UR48, URZ, 0x6, UR23 ;  /* 0x00000006ff307899 */ /* 0x000fc40008011617 */
[----:B-1----:R-:W-:Y:S02]  /*16f0*/  UIADD3 UR5, UPT, UPT, UR6, 0x7f, URZ ;  /* 0x0000007f06057890 */ /* 0x002fe4000fffe0ff */
[----:B------:R-:W-:Y:S02]  /*1700*/  UIADD3 UR49, UPT, UPT, UR6, 0xfe, URZ ;  /* 0x000000fe06317890 */ /* 0x000fe4000fffe0ff */
[----:B------:R-:W-:Y:S01]  /*1710*/  USHF.R.S32.HI UR4, URZ, 0x1f, UR5 ;  /* 0x0000001fff047899 */ /* 0x000fe20008011405 */
[----:B------:R-:W1:Y:S03]  /*1720*/  LDCU UR41, c[0x0][0x374] ;  /* 0x00006e80ff2977ac */ /* 0x000e660008000800 */
[----:B------:R-:W-:Y:S02]  /*1730*/  ULEA.HI UR4, UR4, UR5, URZ, 0x7 ;  /* 0x0000000504047291 */ /* 0x000fe4000f8f38ff */
[----:B------:R-:W-:-:S02]  /*1740*/  USEL UR29, UR40, 0x2, UP1 ;  /* 0x00000002281d7887 */ /* 0x000fc40008800000 */
[----:B------:R-:W-:Y:S02]  /*1750*/  USHF.R.S32.HI UR45, URZ, 0x7, UR4 ;  /* 0x00000007ff2d7899 */ /* 0x000fe40008011404 */
[----:B------:R-:W-:Y:S02]  /*1760*/  UIADD3 UR4, UPT, UPT, UR6, -0x1, URZ ;  /* 0xffffffff06047890 */ /* 0x000fe4000fffe0ff */
[----:B------:R-:W-:Y:S02]  /*1770*/  UISETP.LT.U32.AND UP0, UPT, UR45, 0x3, UPT ;  /* 0x000000032d00788c */ /* 0x000fe4000bf01070 */
[----:B------:R-:W-:Y:S02]  /*1780*/  UISETP.GE.U32.AND UP2, UPT, UR4, -0xff, UPT ;  /* 0xffffff010400788c */ /* 0x000fe4000bf46070 */
[----:B------:R-:W-:Y:S01]  /*1790*/  USEL UR44, UR45, 0x3, UP0 ;  /* 0x000000032d2c7887 */ /* 0x000fe20008000000 */
[----:B------:R-:W-:-:S03]  /*17a0*/  UMOV UR21, URZ ;  /* 0x000000ff00157c82 */ /* 0x000fc60008000000 */
[----:B------:R-:W-:Y:S02]  /*17b0*/  UIADD3 UR22, UPT, UPT, UR44, -0x1, URZ ;  /* 0xffffffff2c167890 */ /* 0x000fe4000fffe0ff */
[----:B------:R-:W-:-:S03]  /*17c0*/  UIADD3 UR46, UPT, UPT, UR45, -UR44, URZ ;  /* 0x8000002c2d2e7290 */ /* 0x000fc6000fffe0ff */
[----:B------:R-:W-:-:S04]  /*17d0*/  @UP2 UIADD3 UR22, UPT, UPT, UR44, URZ, URZ ;  /* 0x000000ff2c162290 */ /* 0x000fc8000fffe0ff */
[----:B-123--:R-:W-:-:S12]  /*17e0*/  UIADD3 UR22, UPT, UPT, UR22, 0x1, URZ ;  /* 0x0000000116167890 */ /* 0x00efd8000fffe0ff */
.L_x_42:
[----:B------:R-:W-:Y:S01]  /*17f0*/  UISETP.NE.AND UP0, UPT, UR47, URZ, UPT ;  /* 0x000000ff2f00728c */ /* 0x000fe2000bf05270 */
[----:B------:R-:W1:Y:S08]  /*1800*/  S2UR UR47, SR_CgaCtaId ;  /* 0x00000000002f79c3 */ /* 0x000e700000008800 */
[----:B------:R-:W-:Y:S05]  /*1810*/  BRA.U UP0, `(.L_x_23) ;  /* 0x0000000100347547 */ /* 0x000fea000b800000 */
[----:B------:R-:W2:Y:S01]  /*1820*/  S2R R0, SR_CgaCtaId ;  /* 0x0000000000007919 */ /* 0x000ea20000008800 */
[----:B------:R-:W-:-:S04]  /*1830*/  MOV R2, 0x400 ;  /* 0x0000040000027802 */ /* 0x000fc80000000f00 */
[----:B--2---:R-:W-:Y:S02]  /*1840*/  LEA R0, R0, R2, 0x18 ;  /* 0x0000000200007211 */ /* 0x004fe400078ec0ff */
[----:B------:R-:W-:-:S03]  /*1850*/  SHF.L.U32 R2, R8, 0x1f, RZ ;  /* 0x0000001f08027819 */ /* 0x000fc600000006ff */
[----:B------:R-:W-:-:S04]  /*1860*/  IMAD R0, R9, 0x8, R0 ;  /* 0x0000000809007824 */ /* 0x000fc800078e0200 */
[----:B------:R-:W2:Y:S02]  /*1870*/  SYNCS.PHASECHK.TRANS64.TRYWAIT P0, [R0+URZ+0xf0], R2 ;  /* 0x0000f002000075a7 */ /* 0x000ea400080011ff */
[----:B--2---:R-:W-:Y:S05]  /*1880*/  @!P0 BRA `(.L_x_24) ;  /* 0x0000006c00d88947 */ /* 0x004fea0003800000 */
.L_x_137:
[----:B------:R-:W-:Y:S01]  /*1890*/  VIADD R9, R9, 0x1 ;  /* 0x0000000109097836 */ /* 0x000fe20000000000 */
[----:B------:R2:W-:Y:S04]  /*18a0*/  SYNCS.ARRIVE.TRANS64.A1T0 RZ, [R0+URZ+0xe0], RZ ;  /* 0x0000e0ff00ff79a7 */ /* 0x0005e800081000ff */
[----:B------:R-:W-:-:S04]  /*18b0*/  ISETP.NE.AND P0, PT, R9, 0x2, PT ;  /* 0x000000020900780c */ /* 0x000fc80003f05270 */
[----:B------:R-:W-:Y:S02]  /*18c0*/  SEL R9, R9, RZ, P0 ;  /* 0x000000ff09097207 */ /* 0x000fe40000000000 */
[----:B--2---:R-:W-:-:S04]  /*18d0*/  SEL R0, RZ, 0x1, P0 ;  /* 0x00000001ff007807 */ /* 0x004fc80000000000 */
[----:B------:R-:W-:-:S07]  /*18e0*/  LOP3.LUT R8, R8, R0, RZ, 0x3c, !PT ;  /* 0x0000000008087212 */ /* 0x000fce00078e3cff */
.L_x_23:
[----:B------:R-:W-:Y:S01]  /*18f0*/  UMOV UR13, 0x400 ;  /* 0x00000400000d7882 */ /* 0x000fe20000000000 */
[----:B------:R-:W-:Y:S01]  /*1900*/  SHF.L.U32 R0, R12, 0x1f, RZ ;  /* 0x0000001f0c007819 */ /* 0x000fe200000006ff */
[----:B-1----:R-:W-:Y:S02]  /*1910*/  ULEA UR13, UR47, UR13, 0x18 ;  /* 0x0000000d2f0d7291 */ /* 0x002fe4000f8ec0ff */
[----:B------:R-:W-:Y:S02]  /*1920*/  UISETP.GE.U32.AND UP0, UPT, UR49, 0xff, UPT ;  /* 0x000000ff3100788c */ /* 0x000fe4000bf06070 */
[----:B------:R-:W-:Y:S02]  /*1930*/  ULEA UR4, UR21, UR13, 0x3 ;  /* 0x0000000d15047291 */ /* 0x000fe4000f8e18ff */
[----:B------:R-:W-:Y:S02]  /*1940*/  USHF.L.U32 UR19, UR20, 0x7, URZ ;  /* 0x0000000714137899 */ /* 0x000fe400080006ff */
[----:B------:R-:W-:Y:S01]  /*1950*/  ULEA UR35, UR16, UR48, 0x6 ;  /* 0x0000003010237291 */ /* 0x000fe2000f8e30ff */
[----:B------:R-:W-:-:S04]  /*1960*/  UMOV UR14, URZ ;  /* 0x000000ff000e7c82 */ /* 0x000fc80008000000 */
[----:B------:R1:W2:Y:S01]  /*1970*/  SYNCS.PHASECHK.TRANS64.TRYWAIT P0, [UR4+0x18], R0 ;  /* 0x00001800ff0075a7 */ /* 0x0002a20008001104 */
[----:B------:R-:W-:Y:S06]  /*1980*/  BRA.U !UP0, `(.L_x_25) ;  /* 0x0000000108f07547 */ /* 0x000fec000b800000 */
[----:B------:R-:W-:Y:S01]  /*1990*/  UMOV UR15, URZ ;  /* 0x000000ff000f7c82 */ /* 0x000fe20008000000 */
[----:B------:R-:W-:-:S05]  /*19a0*/  UMOV UR4, UR21 ;  /* 0x0000001500047c82 */ /* 0x000fca0008000000 */
.L_x_31:
[----:B------:R-:W-:Y:S01]  /*19b0*/  ULEA UR33, UR4, UR13, 0x3 ;  /* 0x0000000d04217291 */ /* 0x000fe2000f8e18ff */
[----:B--2---:R-:W-:Y:S01]  /*19c0*/  @!P3 MOV R2, 0xc000 ;  /* 0x0000c0000002b802 */ /* 0x004fe20000000f00 */
[----:B--2-4-:R-:W-:Y:S10]  /*19d0*/  @P0 BRA `(.L_x_26) ;  /* 0x00000000000c0947 */ /* 0x014ff40003800000 */
[----:B------:R-:W-:-:S04]  /*19e0*/  SHF.L.U32 R3, R12, 0x1f, RZ ;  /* 0x0000001f0c037819 */ /* 0x000fc800000006ff */
[----:B------:R-:W2:Y:S02]  /*19f0*/  SYNCS.PHASECHK.TRANS64.TRYWAIT P0, [UR33+0x18], R3 ;  /* 0x00001803ff0075a7 */ /* 0x000ea40008001121 */
[----:B--2---:R-:W-:Y:S05]  /*1a00*/  @!P0 BRA `(.L_x_27) ;  /* 0x0000006c008c8947 */ /* 0x004fea0003800000 */
.L_x_26:
[----:B------:R2:W-:Y:S01]  /*1a10*/  @!P3 SYNCS.ARRIVE.TRANS64 RZ, [UR33], R2 ;  /* 0x00000002ffffb9a7 */ /* 0x0005e20008000021 */
[----:B------:R-:W-:-:S04]  /*1a20*/  ULOP3.LUT UR5, UR29, 0x2, URZ, 0xfc, !UPT ;  /* 0x000000021d057892 */ /* 0x000fc8000f8efcff */
[----:B------:R-:W-:-:S09]  /*1a30*/  UISETP.NE.AND UP0, UPT, UR5, 0x2, UPT ;  /* 0x000000020500788c */ /* 0x000fd2000bf05270 */
[----:B------:R-:W-:Y:S05]  /*1a40*/  BRA.U UP0, `(.L_x_28) ;  /* 0x0000000100047547 */ /* 0x000fea000b800000 */
[----:B------:R-:W-:Y:S05]  /*1a50*/  BPT.TRAP 0x1 ;  /* 0x000000040000795c */ /* 0x000fea0000300000 */
.L_x_28:
[----:B------:R-:W-:Y:S04]  /*1a60*/  BSSY.RECONVERGENT B0, `(.L_x_29) ;  /* 0x0000003000007945 */ /* 0x000fe80003800200 */
[----:B------:R-:W-:Y:S05]  /*1a70*/  @P2 BRA `(.L_x_30) ;  /* 0x0000000000042947 */ /* 0x000fea0003800000 */
[----:B------:R-:W-:Y:S05]  /*1a80*/  BPT.TRAP 0x1 ;  /* 0x000000040000795c */ /* 0x000fea0000300000 */
.L_x_30:
[----:B------:R-:W-:Y:S05]  /*1a90*/  BSYNC.RECONVERGENT B0 ;  /* 0x0000000000007941 */ /* 0x000fea0003800200 */
.L_x_29:
[----:B------:R-:W-:Y:S02]  /*1aa0*/  UIADD3 UR5, UPT, UPT, UR4, 0x1, URZ ;  /* 0x0000000104057890 */ /* 0x000fe4000fffe0ff */
[----:B------:R-:W-:Y:S02]  /*1ab0*/  ULEA UR24, UR4, UR23, 0xd ;  /* 0x0000001704187291 */ /* 0x000fe4000f8e68ff */
[----:B------:R-:W-:Y:S02]  /*1ac0*/  UISETP.NE.AND UP0, UPT, UR5, 0x3, UPT ;  /* 0x000000030500788c */ /* 0x000fe4000bf05270 */
[----:B------:R-:W-:Y:S02]  /*1ad0*/  ULEA UR8, UR4, UR13, 0xf ;  /* 0x0000000d04087291 */ /* 0x000fe4000f8e78ff */
[----:B------:R-:W-:Y:S02]  /*1ae0*/  USEL UR6, URZ, 0x1, UP0 ;  /* 0x00000001ff067887 */ /* 0x000fe40008000000 */
[----:B------:R-:W-:-:S02]  /*1af0*/  USEL UR21, UR5, URZ, UP0 ;  /* 0x000000ff05157287 */ /* 0x000fc40008000000 */
[----:B------:R-:W-:Y:S02]  /*1b00*/  UIADD3 UR4, UP0, UPT, UR38, 0x180, URZ ;  /* 0x0000018026047890 */ /* 0x000fe4000ff1e0ff */
[----:B------:R-:W-:Y:S01]  /*1b10*/  ULEA UR5, UR21, UR13, 0x3 ;  /* 0x0000000d15057291 */ /* 0x000fe2000f8e18ff */
[----:B------:R-:W-:Y:S01]  /*1b20*/  LOP3.LUT R12, R12, UR6, RZ, 0x3c, !PT ;  /* 0x000000060c0c7c12 */ /* 0x000fe2000f8e3cff */
[----:B------:R-:W-:Y:S02]  /*1b30*/  USHF.L.U32 UR34, UR15, 0x7, URZ ;  /* 0x000000070f227899 */ /* 0x000fe400080006ff */
[----:B------:R-:W-:Y:S01]  /*1b40*/  UIADD3 UR6, UP1, UPT, UR38, 0x80, URZ ;  /* 0x0000008026067890 */ /* 0x000fe2000ff3e0ff */
[----:B-1----:R-:W-:Y:S01]  /*1b50*/  SHF.L.U32 R0, R12, 0x1f, RZ ;  /* 0x0000001f0c007819 */ /* 0x002fe200000006ff */
[----:B------:R-:W-:Y:S02]  /*1b60*/  ULEA UR24, UR24, UR13, 0x1 ;  /* 0x0000000d18187291 */ /* 0x000fe4000f8e08ff */
[----:B------:R-:W-:Y:S01]  /*1b70*/  UIADD3 UR15, UPT, UPT, UR15, 0x1, URZ ;  /* 0x000000010f0f7890 */ /* 0x000fe2000fffe0ff */
[----:B------:R3:W4:Y:S01]  /*1b80*/  SYNCS.PHASECHK.TRANS64.TRYWAIT P0, [UR5+0x18], R0 ;  /* 0x00001800ff0075a7 */ /* 0x0007220008001105 */
[----:B------:R-:W-:-:S02]  /*1b90*/  UIADD3.X UR5, UPT, UPT, URZ, UR39, URZ, UP0, !UPT ;  /* 0x00000027ff057290 */ /* 0x000fc400087fe4ff */
[----:B------:R-:W-:Y:S02]  /*1ba0*/  UIADD3.X UR7, UPT, UPT, URZ, UR39, URZ, UP1, !UPT ;  /* 0x00000027ff077290 */ /* 0x000fe40008ffe4ff */
[----:B------:R-:W-:Y:S02]  /*1bb0*/  UIADD3 UR32, UPT, UPT, UR24, 0x4400, URZ ;  /* 0x0000440018207890 */ /* 0x000fe4000fffe0ff */
[----:B------:R-:W-:Y:S02]  /*1bc0*/  UISETP.NE.AND UP0, UPT, UR15, UR22, UPT ;  /* 0x000000160f00728c */ /* 0x000fe4000bf05270 */
[----:B------:R-:W-:Y:S02]  /*1bd0*/  UIADD3 UR26, UPT, UPT, UR34, 0x40, URZ ;  /* 0x00000040221a7890 */ /* 0x000fe4000fffe0ff */
[----:B------:R-:W-:Y:S02]  /*1be0*/  UIADD3 UR24, UPT, UPT, UR24, 0x6400, URZ ;  /* 0x0000640018187890 */ /* 0x000fe4000fffe0ff */
[----:B------:R-:W-:-:S02]  /*1bf0*/  UIADD3 UR16, UPT, UPT, UR8, 0x10400, URZ ;  /* 0x0001040008107890 */ /* 0x000fc4000fffe0ff */
[----:B------:R-:W-:Y:S01]  /*1c00*/  UIADD3 UR8, UPT, UPT, UR8, 0x14400, URZ ;  /* 0x0001440008087890 */ /* 0x000fe2000fffe0ff */
[----:B------:R-:W-:Y:S01]  /*1c10*/  UMOV UR10, 0x30000 ;  /* 0x00030000000a7882 */ /* 0x000fe20000000000 */
[----:B------:R-:W-:Y:S01]  /*1c20*/  UMOV UR30, 0x0 ;  /* 0x00000000001e7882 */ /* 0x000fe20000000000 */
[----:B------:R-:W-:Y:S01]  /*1c30*/  UMOV UR31, 0x10000000 ;  /* 0x10000000001f7882 */ /* 0x000fe20000000000 */
[----:B------:R-:W-:Y:S01]  /*1c40*/  UMOV UR25, UR33 ;  /* 0x0000002100197c82 */ /* 0x000fe20008000000 */
[----:B------:R-:W-:Y:S01]  /*1c50*/  UMOV UR27, UR35 ;  /* 0x00000023001b7c82 */ /* 0x000fe20008000000 */
[----:B------:R-:W-:Y:S01]  /*1c60*/  UMOV UR28, UR36 ;  /* 0x00000024001c7c82 */ /* 0x000fe20008000000 */
[----:B------:R-:W-:Y:S01]  /*1c70*/  UTMALDG.3D.MULTICAST [UR32], [UR6], UR10, desc[UR30] ;  /* 0x00001e20060073b4 */ /* 0x000fe2000801180a */
[----:B------:R-:W-:Y:S01]  /*1c80*/  UMOV UR17, UR33 ;  /* 0x0000002100117c82 */ /* 0x000fe20008000000 */
[----:B------:R-:W-:Y:S01]  /*1c90*/  UMOV UR20, UR36 ;  /* 0x0000002400147c82 */ /* 0x000fe20008000000 */
[----:B------:R-:W-:Y:S01]  /*1ca0*/  UMOV UR18, UR34 ;  /* 0x0000002200127c82 */ /* 0x000fe20008000000 */
[----:B------:R-:W-:Y:S01]  /*1cb0*/  UMOV UR11, UR19 ;  /* 0x00000013000b7c82 */ /* 0x000fe20008000000 */
[----:B------:R-:W-:Y:S01]  /*1cc0*/  UMOV UR12, UR36 ;  /* 0x00000024000c7c82 */ /* 0x000fe20008000000 */
[----:B------:R-:W-:Y:S01]  /*1cd0*/  UMOV UR9, UR33 ;  /* 0x0000002100097c82 */ /* 0x000fe20008000000 */
[----:B------:R-:W-:Y:S01]  /*1ce0*/  UMOV UR14, UR22 ;  /* 0x00000016000e7c82 */ /* 0x000fe20008000000 */
[----:B------:R1:W-:Y:S01]  /*1cf0*/  UTMALDG.3D.MULTICAST [UR24], [UR6], UR10, desc[UR30] ;  /* 0x00001e18060073b4 */ /* 0x0003e2000801180a */
[----:B------:R-:W-:Y:S01]  /*1d00*/  UTMALDG.3D [UR16], [UR4], desc[UR30] ;  /* 0x00001e10040075b4 */ /* 0x000fe20008011000 */
[----:B-1----:R-:W-:-:S02]  /*1d10*/  UMOV UR10, UR26 ;  /* 0x0000001a000a7c82 */ /* 0x002fc40008000000 */
[----:B------:R1:W-:Y:S02]  /*1d20*/  UTMALDG.3D [UR8], [UR4], desc[UR30] ;  /* 0x00001e08040075b4 */ /* 0x0003e40008011000 */
[----:B-1----:R-:W-:Y:S01]  /*1d30*/  UMOV UR4, UR21 ;  /* 0x0000001500047c82 */ /* 0x002fe20008000000 */
[----:B---3--:R-:W-:Y:S05]  /*1d40*/  BRA.U UP0, `(.L_x_31) ;  /* 0xfffffffd00187547 */ /* 0x008fea000b83ffff */
.L_x_25:
[----:B------:R-:W-:Y:S01]  /*1d50*/  ULEA UR4, UR21, UR13, 0x3 ;  /* 0x0000000d15047291 */ /* 0x000fe2000f8e18ff */
[----:B-1----:R-:W-:Y:S01]  /*1d60*/  SHF.L.U32 R0, R12, 0x1f, RZ ;  /* 0x0000001f0c007819 */ /* 0x002fe200000006ff */
[----:B------:R-:W-:Y:S01]  /*1d70*/  @!P1 SYNCS.ARRIVE.TRANS64.A1T0 RZ, [UR13+0x78], RZ ;  /* 0x000078ffffff99a7 */ /* 0x000fe2000810000d */
[----:B------:R-:W-:-:S06]  /*1d80*/  UISETP.GT.AND UP0, UPT, UR45, UR44, UPT ;  /* 0x0000002c2d00728c */ /* 0x000fcc000bf04270 */
[----:B--2-4-:R1:W2:Y:S03]  /*1d90*/  SYNCS.PHASECHK.TRANS64.TRYWAIT P0, [UR4+0x18], R0 ;  /* 0x00001800ff0075a7 */ /* 0x0142a60008001104 */
[----:B------:R-:W-:Y:S05]  /*1da0*/  BRA.U !UP0, `(.L_x_32) ;  /* 0x0000000108ec7547 */ /* 0x000fea000b800000 */
[----:B------:R-:W-:Y:S01]  /*1db0*/  UIADD3 UR15, UPT, UPT, UR46, UR14, URZ ;  /* 0x0000000e2e0f7290 */ /* 0x000fe2000fffe0ff */
[----:B------:R-:W-:-:S11]  /*1dc0*/  UMOV UR4, UR21 ;  /* 0x0000001500047c82 */ /* 0x000fd60008000000 */
.L_x_38:
[----:B------:R-:W-:Y:S01]  /*1dd0*/  ULEA UR33, UR4, UR13, 0x3 ;  /* 0x0000000d04217291 */ /* 0x000fe2000f8e18ff */
[----:B--2---:R-:W-:Y:S01]  /*1de0*/  @!P3 MOV R2, 0xc000 ;  /* 0x0000c0000002b802 */ /* 0x004fe20000000f00 */
[----:B--2-4-:R-:W-:Y:S10]  /*1df0*/  @P0 BRA `(.L_x_33) ;  /* 0x00000000000c0947 */ /* 0x014ff40003800000 */
[----:B------:R-:W-:-:S04]  /*1e00*/  SHF.L.U32 R3, R12, 0x1f, RZ ;  /* 0x0000001f0c037819 */ /* 0x000fc800000006ff */
[----:B------:R-:W2:Y:S02]  /*1e10*/  SYNCS.PHASECHK.TRANS64.TRYWAIT P0, [UR33+0x18], R3 ;  /* 0x00001803ff0075a7 */ /* 0x000ea40008001121 */
[----:B--2---:R-:W-:Y:S05]  /*1e20*/  @!P0 BRA `(.L_x_34) ;  /* 0x00000068009c8947 */ /* 0x004fea0003800000 */
.L_x_33:
[----:B------:R2:W-:Y:S01]  /*1e30*/  @!P3 SYNCS.ARRIVE.TRANS64 RZ, [UR33], R2 ;  /* 0x00000002ffffb9a7 */ /* 0x0005e20008000021 */
[----:B------:R-:W-:-:S04]  /*1e40*/  ULOP3.LUT UR5, UR29, 0x2, URZ, 0xfc, !UPT ;  /* 0x000000021d057892 */ /* 0x000fc8000f8efcff */
[----:B------:R-:W-:-:S09]  /*1e50*/  UISETP.NE.AND UP0, UPT, UR5, 0x2, UPT ;  /* 0x000000020500788c */ /* 0x000fd2000bf05270 */
[----:B------:R-:W-:Y:S05]  /*1e60*/  BRA.U UP0, `(.L_x_35) ;  /* 0x0000000100047547 */ /* 0x000fea000b800000 */
[----:B------:R-:W-:Y:S05]  /*1e70*/  BPT.TRAP 0x1 ;  /* 0x000000040000795c */ /* 0x000fea0000300000 */
.L_x_35:
[----:B------:R-:W-:Y:S04]  /*1e80*/  BSSY.RECONVERGENT B0, `(.L_x_36) ;  /* 0x0000003000007945 */ /* 0x000fe80003800200 */
[----:B------:R-:W-:Y:S05]  /*1e90*/  @P2 BRA `(.L_x_37) ;  /* 0x0000000000042947 */ /* 0x000fea0003800000 */
[----:B------:R-:W-:Y:S05]  /*1ea0*/  BPT.TRAP 0x1 ;  /* 0x000000040000795c */ /* 0x000fea0000300000 */
.L_x_37:
[----:B------:R-:W-:Y:S05]  /*1eb0*/  BSYNC.RECONVERGENT B0 ;  /* 0x0000000000007941 */ /* 0x000fea0003800200 */
.L_x_36:
        /* <DEDUP_REMOVED lines=42> */
.L_x_32:
[C---:B------:R-:W-:Y:S01]  /*2160*/  LEA R3, R11.reuse, UR13, 0x3 ;  /* 0x0000000d0b037c11 */ /* 0x040fe2000f8e18ff */
[----:B------:R-:W-:Y:S01]  /*2170*/  NOP ;  /* 0x0000000000007918 */ /* 0x000fe20000000000 */
[----:B-1----:R-:W-:Y:S02]  /*2180*/  SHF.L.U32 R0, R10, 0x1f, RZ ;  /* 0x0000001f0a007819 */ /* 0x002fe400000006ff */
[----:B------:R-:W-:Y:S02]  /*2190*/  LEA R4, R11, UR13, 0x4 ;  /* 0x0000000d0b047c11 */ /* 0x000fe4000f8e20ff */
[----:B--2-4-:R-:W1:Y:S02]  /*21a0*/  SYNCS.PHASECHK.TRANS64.TRYWAIT P0, [R3+URZ+0x80], R0 ;  /* 0x00008000030075a7 */ /* 0x014e6400080011ff */
[----:B-1----:R-:W-:Y:S05]  /*21b0*/  @!P0 BRA `(.L_x_39) ;  /* 0x0000006400d08947 */ /* 0x002fea0003800000 */
.L_x_140:
[----:B------:R-:W2:Y:S01]  /*21c0*/  LDS.128 R4, [R4+0x110] ;  /* 0x0001100004047984 */ /* 0x000ea20000000c00 */
[----:B------:R-:W-:Y:S01]  /*21d0*/  UISETP.GE.AND UP0, UPT, UR42, 0x1, UPT ;  /* 0x000000012a00788c */ /* 0x000fe2000bf06270 */
[----:B------:R-:W-:Y:S01]  /*21e0*/  @!PT LDS RZ, [RZ] ;  /* 0x00000000fffff984 */ /* 0x000fe20000000800 */
[----:B------:R-:W-:Y:S01]  /*21f0*/  @!PT LDS RZ, [RZ] ;  /* 0x00000000fffff984 */ /* 0x000fe20000000800 */
[----:B------:R-:W-:Y:S01]  /*2200*/  @!PT LDS RZ, [RZ] ;  /* 0x00000000fffff984 */ /* 0x000fe20000000800 */
[----:B------:R-:W-:Y:S01]  /*2210*/  @!PT LDS RZ, [RZ] ;  /* 0x00000000fffff984 */ /* 0x000fe20000000800 */
[----:B------:R3:W-:Y:S06]  /*2220*/  MEMBAR.ALL.CTA ;  /* 0x0000000000007992 */ /* 0x0007ec0000008000 */
[----:B---3--:R-:W3:Y:S01]  /*2230*/  FENCE.VIEW.ASYNC.S ;  /* 0x00000000000073c6 */ /* 0x008ee20000000000 */
[----:B--2---:R-:W-:-:S13]  /*2240*/  LOP3.LUT P0, RZ, R6, 0x1, RZ, 0xc0, !PT ;  /* 0x0000000106ff7812 */ /* 0x004fda000780c0ff */
[----:B---3--:R-:W-:Y:S01]  /*2250*/  VOTEU.ANY UP1, P0 ;  /* 0x0000000000ff7886 */ /* 0x008fe20000020100 */
[----:B------:R-:W-:-:S13]  /*2260*/  PLOP3.LUT P0, PT, PT, PT, UP1, 0x80, 0x8 ;  /* 0x000000000008781c */ /* 0x000fda0003f0f018 */
[----:B-1----:R-:W-:Y:S02]  /*2270*/  @P0 LOP3.LUT R0, R5, 0xffff, RZ, 0xc0, !PT ;  /* 0x0000ffff05000812 */ /* 0x002fe400078ec0ff */
[----:B------:R-:W-:Y:S02]  /*2280*/  @P0 MOV R2, R4 ;  /* 0x0000000400020202 */ /* 0x000fe40000000f00 */
[----:B------:R-:W-:Y:S01]  /*2290*/  @P0 R2UR UR5, R0 ;  /* 0x00000000000502ca */ /* 0x000fe200000e0000 */
[----:B------:R-:W-:Y:S01]  /*22a0*/  VIADD R0, R3, 0x90 ;  /* 0x0000009003007836 */ /* 0x000fe20000000000 */
[----:B------:R-:W-:Y:S02]  /*22b0*/  @P0 SHF.R.U32.HI R4, RZ, 0x10, R5 ;  /* 0x00000010ff040819 */ /* 0x000fe40000011605 */
[----:B------:R-:W-:Y:S02]  /*22c0*/  @P0 R2UR UR6, R2 ;  /* 0x00000000020602ca */ /* 0x000fe400000e0000 */
[----:B------:R-:W-:-:S02]  /*22d0*/  PRMT R0, RZ, 0x654, R0 ;  /* 0x00000654ff007816 */ /* 0x000fc40000000000 */
[----:B------:R-:W-:Y:S02]  /*22e0*/  @P0 R2UR UR4, R4 ;  /* 0x00000000040402ca */ /* 0x000fe400000e0000 */
[----:B------:R1:W-:Y:S03]  /*22f0*/  SYNCS.ARRIVE.TRANS64.RED.A1T0 RZ, [R0+URZ], RZ ;  /* 0x000000ff00ff79a7 */ /* 0x0003e600081004ff */
[----:B------:R-:W-:-:S04]  /*2300*/  @UP1 UMOV UR37, UR5 ;  /* 0x0000000500251c82 */ /* 0x000fc80008000000 */
[----:B------:R-:W-:-:S04]  /*2310*/  @UP1 UMOV UR40, UR6 ;  /* 0x0000000600281c82 */ /* 0x000fc80008000000 */
[----:B------:R-:W-:Y:S01]  /*2320*/  @UP1 UMOV UR36, UR4 ;  /* 0x0000000400241c82 */ /* 0x000fe20008000000 */
[----:B------:R-:W-:Y:S05]  /*2330*/  BRA.U !UP0, `(.L_x_40) ;  /* 0x0000000108d47547 */ /* 0x000fea000b800000 */
[----:B------:R-:W2:Y:S01]  /*2340*/  LDCU.128 UR16, c[0x0][0xb10] ;  /* 0x00016200ff1077ac */ /* 0x000ea20008000c00 */
[----:B------:R-:W3:Y:S01]  /*2350*/  LDCU UR12, c[0x0][0xb20] ;  /* 0x00016400ff0c77ac */ /* 0x000ee20008000800 */
[----:B------:R-:W4:Y:S01]  /*2360*/  LDCU UR20, c[0x0][0xb0c] ;  /* 0x00016180ff1477ac */ /* 0x000f220008000800 */
[----:B------:R-:W1:Y:S01]  /*2370*/  LDCU.64 UR8, c[0x0][0xb28] ;  /* 0x00016500ff0877ac */ /* 0x000e620008000a00 */
[----:B------:R-:W-:Y:S02]  /*2380*/  UISETP.NE.AND UP3, UPT, UR42, 0x1, UPT ;  /* 0x000000012a00788c */ /* 0x000fe4000bf65270 */
[----:B--2---:R-:W-:Y:S02]  /*2390*/  UIMAD.WIDE.U32 UR6, UR41, UR19, URZ ;  /* 0x00000013290672a5 */ /* 0x004fe4000f8e00ff */
[----:B------:R-:W-:Y:S02]  /*23a0*/  UIMAD.WIDE.U32 UR4, UR43, UR16, URZ ;  /* 0x000000102b0472a5 */ /* 0x000fe4000f8e00ff */
[----:B------:R-:W-:-:S02]  /*23b0*/  UISETP.NE.AND UP0, UPT, UR18, 0x1, UPT ;  /* 0x000000011200788c */ /* 0x000fc4000bf05270 */
[----:B------:R-:W-:Y:S01]  /*23c0*/  UIMAD.WIDE.U32 UR24, UR37, UR19, URZ ;  /* 0x00000013251872a5 */ /* 0x000fe2000f8e00ff */
[----:B------:R-:W-:Y:S02]  /*23d0*/  UMOV UR6, UR7 ;  /* 0x0000000700067c82 */ /* 0x000fe40008000000 */
[----:B------:R-:W-:Y:S01]  /*23e0*/  UMOV UR4, UR5 ;  /* 0x0000000500047c82 */ /* 0x000fe20008000000 */
[----:B---3--:R-:W-:Y:S02]  /*23f0*/  USHF.R.U32.HI UR6, URZ, UR12, UR6 ;  /* 0x0000000cff067299 */ /* 0x008fe40008011606 */
[----:B----4-:R-:W-:Y:S02]  /*2400*/  UISETP.NE.AND UP2, UPT, UR20, 0x1, UPT ;  /* 0x000000011400788c */ /* 0x010fe4000bf45270 */
[----:B------:R-:W-:Y:S02]  /*2410*/  USHF.R.U32.HI UR4, URZ, UR17, UR4 ;  /* 0x00000011ff047299 */ /* 0x000fe40008011604 */
[----:B------:R-:W-:-:S02]  /*2420*/  USEL UR5, UR41, UR6, !UP0 ;  /* 0x0000000629057287 */ /* 0x000fc4000c000000 */
[----:B------:R-:W-:Y:S02]  /*2430*/  USEL UR6, UR43, UR4, !UP2 ;  /* 0x000000042b067287 */ /* 0x000fe4000d000000 */
[----:B-1----:R-:W-:Y:S01]  /*2440*/  UIMAD.WIDE.U32 UR10, UR5, UR8, URZ ;  /* 0x00000008050a72a5 */ /* 0x002fe2000f8e00ff */
[----:B------:R-:W-:Y:S01]  /*2450*/  UMOV UR4, UR25 ;  /* 0x0000001900047c82 */ /* 0x000fe20008000000 */
[----:B------:R-:W-:Y:S02]  /*2460*/  UIMAD.WIDE.U32 UR14, UR40, UR16, URZ ;  /* 0x00000010280e72a5 */ /* 0x000fe4000f8e00ff */
[----:B------:R-:W-:-:S03]  /*2470*/  UIMAD.WIDE.U32 UR24, UR6, UR8, URZ ;  /* 0x00000008061872a5 */ /* 0x000fc6000f8e00ff */
[----:B------:R-:W-:Y:S01]  /*2480*/  UMOV UR10, UR11 ;  /* 0x0000000b000a7c82 */ /* 0x000fe20008000000 */
[----:B------:R-:W-:Y:S02]  /*2490*/  USHF.R.U32.HI UR4, URZ, UR12, UR4 ;  /* 0x0000000cff047299 */ /* 0x000fe40008011604 */
[----:B------:R-:W-:Y:S01]  /*24a0*/  @UP3 USHF.R.U32.HI UR5, URZ, UR9, UR10 ;  /* 0x00000009ff053299 */ /* 0x000fe2000801160a */
[----:B------:R-:W-:Y:S01]  /*24b0*/  UMOV UR14, UR15 ;  /* 0x0000000f000e7c82 */ /* 0x000fe20008000000 */
[----:B------:R-:W-:Y:S01]  /*24c0*/  UMOV UR24, UR25 ;  /* 0x0000001900187c82 */ /* 0x000fe20008000000 */
[----:B------:R-:W-:Y:S02]  /*24d0*/  USHF.R.U32.HI UR17, URZ, UR17, UR14 ;  /* 0x00000011ff117299 */ /* 0x000fe4000801160e */
[----:B------:R-:W-:Y:S02]  /*24e0*/  USEL UR4, UR37, UR4, !UP0 ;  /* 0x0000000425047287 */ /* 0x000fe4000c000000 */
[----:B------:R-:W-:-:S02]  /*24f0*/  @UP3 USHF.R.U32.HI UR6, URZ, UR9, UR24 ;  /* 0x00000009ff063299 */ /* 0x000fc40008011618 */
[----:B------:R-:W-:Y:S02]  /*2500*/  UIMAD UR7, UR42, UR5, URZ ;  /* 0x000000052a0772a4 */ /* 0x000fe4000f8e02ff */
[----:B------:R-:W-:Y:S02]  /*2510*/  USEL UR5, UR40, UR17, !UP2 ;  /* 0x0000001128057287 */ /* 0x000fe4000d000000 */
[----:B------:R-:W-:Y:S02]  /*2520*/  UIMAD UR10, UR42, UR6, URZ ;  /* 0x000000062a0a72a4 */ /* 0x000fe4000f8e02ff */
[----:B------:R-:W-:Y:S02]  /*2530*/  UISETP.GE.AND UP0, UPT, UR4, UR7, UPT ;  /* 0x000000070400728c */ /* 0x000fe4000bf06270 */
[----:B------:R-:W-:Y:S02]  /*2540*/  UIMAD.WIDE.U32 UR14, UR4, UR8, URZ ;  /* 0x00000008040e72a5 */ /* 0x000fe4000f8e00ff */
[----:B------:R-:W-:-:S02]  /*2550*/  UISETP.GE.OR UP0, UPT, UR5, UR10, UP0 ;  /* 0x0000000a0500728c */ /* 0x000fc40008706670 */
        /* <DEDUP_REMOVED lines=19> */
.L_x_40:
[----:B------:R-:W2:Y:S02]  /*2690*/  LDCU UR4, c[0x0][0xb30] ;  /* 0x00016600ff0477ac */ /* 0x000ea40008000800 */
[----:B--2---:R-:W-:-:S09]  /*26a0*/  UISETP.NE.AND UP0, UPT, UR4, 0x1, UPT ;  /* 0x000000010400788c */ /* 0x004fd2000bf05270 */
[----:B------:R-:W-:Y:S05]  /*26b0*/  BRA.U UP0, `(.L_x_41) ;  /* 0x0000000100447547 */ /* 0x000fea000b800000 */
[----:B------:R-:W2:Y:S01]  /*26c0*/  LDCU.128 UR8, c[0x0][0xb10] ;  /* 0x00016200ff0877ac */ /* 0x000ea20008000c00 */
[----:B------:R-:W3:Y:S01]  /*26d0*/  LDCU UR12, c[0x0][0xb0c] ;  /* 0x00016180ff0c77ac */ /* 0x000ee20008000800 */
[----:B------:R-:W4:Y:S01]  /*26e0*/  LDCU UR14, c[0x0][0xb20] ;  /* 0x00016400ff0e77ac */ /* 0x000f220008000800 */
[----:B--2---:R-:W-:Y:S02]  /*26f0*/  UIMAD.WIDE.U32 UR6, UR40, UR8, URZ ;  /* 0x00000008280672a5 */ /* 0x004fe4000f8e00ff */
[----:B------:R-:W-:Y:S02]  /*2700*/  UIMAD.WIDE.U32 UR4, UR37, UR11, URZ ;  /* 0x0000000b250472a5 */ /* 0x000fe4000f8e00ff */
[----:B---3--:R-:W-:Y:S02]  /*2710*/  UISETP.NE.AND UP2, UPT, UR12, 0x1, UPT ;  /* 0x000000010c00788c */ /* 0x008fe4000bf45270 */
[----:B------:R-:W-:Y:S01]  /*2720*/  UISETP.NE.AND UP0, UPT, UR10, 0x1, UPT ;  /* 0x000000010a00788c */ /* 0x000fe2000bf05270 */
[----:B------:R-:W-:-:S02]  /*2730*/  UMOV UR6, UR7 ;  /* 0x0000000700067c82 */ /* 0x000fc40008000000 */
[----:B------:R-:W-:Y:S01]  /*2740*/  UMOV UR4, UR5 ;  /* 0x0000000500047c82 */ /* 0x000fe20008000000 */
[----:B------:R-:W-:Y:S02]  /*2750*/  USHF.R.U32.HI UR9, URZ, UR9, UR6 ;  /* 0x00000009ff097299 */ /* 0x000fe40008011606 */
[----:B----4-:R-:W-:Y:S02]  /*2760*/  USHF.R.U32.HI UR4, URZ, UR14, UR4 ;  /* 0x0000000eff047299 */ /* 0x010fe40008011604 */
[----:B------:R-:W-:Y:S02]  /*2770*/  USEL UR5, UR40, UR9, !UP2 ;  /* 0x0000000928057287 */ /* 0x000fe4000d000000 */
[----:B------:R-:W-:-:S04]  /*2780*/  USEL UR4, UR37, UR4, !UP0 ;  /* 0x0000000425047287 */ /* 0x000fc8000c000000 */
[----:B------:R-:W-:Y:S02]  /*2790*/  UIADD3 UR6, UPT, UPT, UR5, -UR4, URZ ;  /* 0x8000000405067290 */ /* 0x000fe4000fffe0ff */
[----:B------:R-:W-:Y:S02]  /*27a0*/  UIADD3 UR4, UPT, UPT, -UR5, UR4, URZ ;  /* 0x0000000405047290 */ /* 0x000fe4000fffe1ff */
[----:B------:R-:W-:Y:S02]  /*27b0*/  UIMAD UR37, UR6, UR10, UR37 ;  /* 0x0000000a062572a4 */ /* 0x000fe4000f8e0225 */
[----:B------:R-:W-:-:S12]  /*27c0*/  UIMAD UR40, UR4, UR12, UR40 ;  /* 0x0000000c042872a4 */ /* 0x000fd8000f8e0228 */
.L_x_41:
[----:B------:R-:W-:Y:S01]  /*27d0*/  VIADD R11, R11, 0x1 ;  /* 0x000000010b0b7836 */ /* 0x000fe20000000000 */
[----:B------:R-:W-:Y:S01]  /*27e0*/  R2UR UR4, R47 ;  /* 0x000000002f0472ca */ /* 0x000fe200000e0000 */
[----:B------:R-:W-:Y:S01]  /*27f0*/  UIADD3 UR20, UPT, UPT, UR37, UR63, URZ ;  /* 0x0000003f25147290 */ /* 0x000fe2000fffe0ff */
[----:B------:R-:W-:Y:S02]  /*2800*/  PLOP3.LUT P1, PT, PT, PT, PT, 0x80, 0x8 ;  /* 0x000000000008781c */ /* 0x000fe40003f2f070 */
[----:B------:R-:W-:-:S04]  /*2810*/  ISETP.NE.AND P0, PT, R11, 0x2, PT ;  /* 0x000000020b00780c */ /* 0x000fc80003f05270 */
[----:B-1----:R-:W-:Y:S02]  /*2820*/  SEL R0, RZ, 0x1, P0 ;  /* 0x00000001ff007807 */ /* 0x002fe40000000000 */
[----:B------:R-:W-:Y:S02]  /*2830*/  SEL R11, R11, RZ, P0 ;  /* 0x000000ff0b0b7207 */ /* 0x000fe40000000000 */
[----:B------:R-:W-:Y:S01]  /*2840*/  LOP3.LUT R10, R10, R0, RZ, 0x3c, !PT ;  /* 0x000000000a0a7212 */ /* 0x000fe200078e3cff */
[----:B------:R-:W-:Y:S01]  /*2850*/  UIADD3 UR16, UPT, UPT, UR40, UR4, URZ ;  /* 0x0000000428107290 */ /* 0x000fe2000fffe0ff */
[----:B------:R-:W-:Y:S11]  /*2860*/  BRA.U UP1, `(.L_x_42) ;  /* 0xffffffed01e07547 */ /* 0x000ff6000b83ffff */
[----:B------:R-:W-:Y:S01]  /*2870*/  UIADD3 UR13, UPT, UPT, UR13, 0x18, URZ ;  /* 0x000000180d0d7890 */ /* 0x000fe2000fffe0ff */
[----:B------:R-:W-:-:S03]  /*2880*/  SHF.L.U32 R2, R12, 0x1f, RZ ;  /* 0x0000001f0c027819 */ /* 0x000fc600000006ff */
[----:B------:R-:W-:-:S09]  /*2890*/  ULEA UR4, UR21, UR13, 0x3 ;  /* 0x0000000d15047291 */ /* 0x000fd2000f8e18ff */
[----:B------:R-:W1:Y:S02]  /*28a0*/  SYNCS.PHASECHK.TRANS64.TRYWAIT P0, [UR4], R2 ;  /* 0x00000002ff0075a7 */ /* 0x000e640008001104 */
[----:B-1----:R-:W-:Y:S05]  /*28b0*/  @!P0 BRA `(.L_x_43) ;  /* 0x0000006000248947 */ /* 0x002fea0003800000 */
.L_x_142:
[----:B------:R-:W-:-:S04]  /*28c0*/  UIADD3 UR4, UPT, UPT, UR21, 0x1, URZ ;  /* 0x0000000115047890 */ /* 0x000fc8000fffe0ff */
[----:B------:R-:W-:-:S04]  /*28d0*/  UISETP.NE.AND UP0, UPT, UR4, 0x3, UPT ;  /* 0x000000030400788c */ /* 0x000fc8000bf05270 */
[----:B------:R-:W-:Y:S02]  /*28e0*/  USEL UR6, URZ, 0x1, UP0 ;  /* 0x00000001ff067887 */ /* 0x000fe40008000000 */
[----:B------:R-:W-:-:S04]  /*28f0*/  USEL UR4, UR4, URZ, UP0 ;  /* 0x000000ff04047287 */ /* 0x000fc80008000000 */
[----:B------:R-:W-:Y:S01]  /*2900*/  ULEA UR5, UR4, UR13, 0x3 ;  /* 0x0000000d04057291 */ /* 0x000fe2000f8e18ff */
[----:B------:R-:W-:-:S04]  /*2910*/  LOP3.LUT R12, R12, UR6, RZ, 0x3c, !PT ;  /* 0x000000060c0c7c12 */ /* 0x000fc8000f8e3cff */
[----:B-1----:R-:W-:-:S04]  /*2920*/  SHF.L.U32 R2, R12, 0x1f, RZ ;  /* 0x0000001f0c027819 */ /* 0x002fc800000006ff */
[----:B------:R-:W1:Y:S02]  /*2930*/  SYNCS.PHASECHK.TRANS64.TRYWAIT P0, [UR5], R2 ;  /* 0x00000002ff0075a7 */ /* 0x000e640008001105 */
[----:B-1----:R-:W-:Y:S05]  /*2940*/  @!P0 BRA `(.L_x_44) ;  /* 0x0000006000188947 */ /* 0x002fea0003800000 */
.L_x_144:
[----:B------:R-:W-:-:S04]  /*2950*/  UIADD3 UR4, UPT, UPT, UR4, 0x1, URZ ;  /* 0x0000000104047890 */ /* 0x000fc8000fffe0ff */
[----:B------:R-:W-:-:S04]  /*2960*/  UISETP.NE.AND UP0, UPT, UR4, 0x3, UPT ;  /* 0x000000030400788c */ /* 0x000fc8000bf05270 */
[----:B------:R-:W-:Y:S02]  /*2970*/  USEL UR5, URZ, 0x1, UP0 ;  /* 0x00000001ff057887 */ /* 0x000fe40008000000 */
[----:B------:R-:W-:-:S04]  /*2980*/  USEL UR4, UR4, URZ, UP0 ;  /* 0x000000ff04047287 */ /* 0x000fc80008000000 */
[----:B------:R-:W-:Y:S01]  /*2990*/  ULEA UR4, UR4, UR13, 0x3 ;  /* 0x0000000d04047291 */ /* 0x000fe2000f8e18ff */
[----:B-1----:R-:W-:-:S04]  /*29a0*/  LOP3.LUT R2, R12, UR5, RZ, 0x3c, !PT ;  /* 0x000000050c027c12 */ /* 0x002fc8000f8e3cff */
[----:B------:R-:W-:Y:S01]  /*29b0*/  SHF.L.U32 R2, R2, 0x1f, RZ ;  /* 0x0000001f02027819 */ /* 0x000fe200000006ff */
[----:B------:R-:W-:-:S07]  /*29c0*/  IMAD.U32 R0, RZ, RZ, UR4 ;  /* 0x00000004ff007e24 */ /* 0x000fce000f8e00ff */
.L_x_45:
[----:B-1----:R1:W2:Y:S02]  /*29d0*/  SYNCS.PHASECHK.TRANS64.TRYWAIT P0, [R0+URZ], R2 ;  /* 0x00000002000075a7 */ /* 0x0022a400080011ff */
[----:B--2---:R-:W-:Y:S05]  /*29e0*/  @!P0 NANOSLEEP.SYNCS 0x989680 ;  /* 0x009896800000895d */ /* 0x004fea0003900000 */
[----:B------:R-:W2:Y:S02]  /*29f0*/  @!P0 SYNCS.PHASECHK.TRANS64 P0, [R0+URZ], R2 ;  /* 0x00000002000085a7 */ /* 0x000ea400080010ff */
[----:B--2---:R-:W-:Y:S05]  /*2a00*/  @P0 EXIT ;  /* 0x000000000000094d */ /* 0x004fea0003800000 */
[----:B------:R-:W-:Y:S05]  /*2a10*/  BRA `(.L_x_45) ;  /* 0xfffffffc00ec7947 */ /* 0x000fea000383ffff */
.L_x_22:
[----:B------:R-:W-:-:S04]  /*2a20*/  UISETP.NE.AND UP0, UPT, UR47, URZ, UPT ;  /* 0x000000ff2f00728c */ /* 0x000fc8000bf05270 */
[----:B------:R-:W-:-:S09]  /*2a30*/  UISETP.NE.OR UP0, UPT, UR17, 0x1, UP0 ;  /* 0x000000011100788c */ /* 0x000fd20008705670 */
[----:B------:R-:W-:Y:S05]  /*2a40*/  BRA.U UP0, `(.L_x_46) ;  /* 0x0000000500487547 */ /* 0x000fea000b800000 */
[----:B------:R-:W-:Y:S01]  /*2a50*/  ISETP.GE.U32.AND P2, PT, R0, 0x2, PT ;  /* 0x000000020000780c */ /* 0x000fe20003f46070 */
[----:B------:R-:W-:Y:S01]  /*2a60*/  IMAD.MOV.U32 R12, RZ, RZ, 0x1 ;  /* 0x00000001ff0c7424 */ /* 0x000fe200078e00ff */
[----:B------:R-:W-:Y:S02]  /*2a70*/  CS2R R10, SRZ ;  /* 0x00000000000a7805 */ /* 0x000fe4000001ff00 */
[----:B------:R-:W-:Y:S01]  /*2a80*/  CS2R R8, SRZ ;  /* 0x0000000000087805 */ /* 0x000fe2000001ff00 */
[----:B------:R-:W-:Y:S01]  /*2a90*/  UMOV UR6, 0x400 ;  /* 0x0000040000067882 */ /* 0x000fe20000000000 */
[----:B------:R-:W-:Y:S01]  /*2aa0*/  UMOV UR5, URZ ;  /* 0x000000ff00057c82 */ /* 0x000fe20008000000 */
[----:B------:R-:W-:-:S12]  /*2ab0*/  ULEA UR6, UR47, UR6, 0x18 ;  /* 0x000000062f067291 */ /* 0x000fd8000f8ec0ff */
.L_x_50:
[----:B------:R-:W-:Y:S02]  /*2ac0*/  LEA R2, R8, UR6, 0x3 ;  /* 0x0000000608027c11 */ /* 0x000fe4000f8e18ff */
[----:B------:R-:W-:-:S03]  /*2ad0*/  SHF.L.U32 R4, R9, 0x1f, RZ ;  /* 0x0000001f09047819 */ /* 0x000fc600000006ff */
[----:B------:R-:W-:Y:S01]  /*2ae0*/  VIADD R5, R2, 0xf0 ;  /* 0x000000f002057836 */ /* 0x000fe20000000000 */
[----:B------:R-:W1:Y:S02]  /*2af0*/  SYNCS.PHASECHK.TRANS64.TRYWAIT P0, [R2+URZ+0xe0], R4 ;  /* 0x0000e004020075a7 */ /* 0x000e6400080011ff */
[----:B-1----:R-:W-:Y:S05]  /*2b00*/  @!P0 BRA `(.L_x_47) ;  /* 0x0000005c00c08947 */ /* 0x002fea0003800000 */
.L_x_145:
[----:B------:R-:W-:Y:S01]  /*2b10*/  ULEA UR4, UR5, UR6, 0x3 ;  /* 0x0000000605047291 */ /* 0x000fe2000f8e18ff */
[----:B-1----:R-:W-:Y:S01]  /*2b20*/  PRMT R2, RZ, 0x654, R5 ;  /* 0x00000654ff027816 */ /* 0x002fe20000000005 */
[----:B------:R-:W-:Y:S01]  /*2b30*/  @!P2 IMAD.MOV.U32 R4, RZ, RZ, 0x10 ;  /* 0x00000010ff04a424 */ /* 0x000fe200078e00ff */
[----:B------:R-:W-:Y:S01]  /*2b40*/  SHF.L.U32 R5, R12, 0x1f, RZ ;  /* 0x0000001f0c057819 */ /* 0x000fe200000006ff */
[----:B------:R-:W-:Y:S01]  /*2b50*/  UIADD3 UR7, UPT, UPT, UR4, 0x80, URZ ;  /* 0x0000008004077890 */ /* 0x000fe2000fffe0ff */
[----:B------:R1:W-:Y:S05]  /*2b60*/  SYNCS.ARRIVE.TRANS64.RED.A1T0 RZ, [R2+URZ], RZ ;  /* 0x000000ff02ff79a7 */ /* 0x0003ea00081004ff */
[----:B------:R-:W-:Y:S01]  /*2b70*/  IMAD.U32 R6, RZ, RZ, UR7 ;  /* 0x00000007ff067e24 */ /* 0x000fe2000f8e00ff */
[----:B------:R-:W2:Y:S04]  /*2b80*/  SYNCS.PHASECHK.TRANS64.TRYWAIT P0, [UR4+0x90], R5 ;  /* 0x00009005ff0075a7 */ /* 0x000ea80008001104 */
[----:B------:R-:W-:Y:S01]  /*2b90*/  PRMT R6, R0, 0x654, R6 ;  /* 0x0000065400067816 */ /* 0x000fe20000000006 */
[----:B-12---:R-:W-:Y:S06]  /*2ba0*/  @!P0 BRA `(.L_x_48) ;  /* 0x0000005c00ac8947 */ /* 0x006fec0003800000 */
.L_x_147:
[----:B------:R-:W-:Y:S01]  /*2bb0*/  ULEA UR8, UR5, UR6, 0x4 ;  /* 0x0000000605087291 */ /* 0x000fe2000f8e20ff */
[----:B------:R-:W-:Y:S01]  /*2bc0*/  SEL R3, R6, R3, !P2 ;  /* 0x0000000306037207 */ /* 0x000fe20005000000 */
[----:B------:R-:W-:Y:S01]  /*2bd0*/  UIADD3 UR9, UPT, UPT, UR4, 0x80, URZ ;  /* 0x0000008004097890 */ /* 0x000fe2000fffe0ff */
[----:B-1----:R-:W-:Y:S01]  /*2be0*/  LEA R2, R11, UR6, 0x3 ;  /* 0x000000060b027c11 */ /* 0x002fe2000f8e18ff */
[----:B------:R-:W-:Y:S01]  /*2bf0*/  UIADD3 UR8, UPT, UPT, UR8, 0x110, URZ ;  /* 0x0000011008087890 */ /* 0x000fe2000fffe0ff */
[----:B------:R1:W-:Y:S01]  /*2c00*/  @!P2 SYNCS.ARRIVE.TRANS64.RED RZ, [R3+URZ], R4 ;  /* 0x0000000403ffa9a7 */ /* 0x0003e200080004ff */
[----:B------:R-:W-:Y:S01]  /*2c10*/  UIADD3 UR4, UPT, UPT, UR5, 0x1, URZ ;  /* 0x0000000105047890 */ /* 0x000fe2000fffe0ff */
[----:B------:R-:W-:-:S03]  /*2c20*/  VIADD R8, R8, 0x1 ;  /* 0x0000000108087836 */ /* 0x000fc60000000000 */
[----:B------:R-:W-:Y:S02]  /*2c30*/  UISETP.NE.AND UP0, UPT, UR4, 0x2, UPT ;  /* 0x000000020400788c */ /* 0x000fe4000bf05270 */
[----:B------:R-:W-:Y:S01]  /*2c40*/  ISETP.NE.AND P0, PT, R8, 0x2, PT ;  /* 0x000000020800780c */ /* 0x000fe20003f05270 */
[----:B------:R-:W-:Y:S06]  /*2c50*/  UGETNEXTWORKID.BROADCAST [UR8], [UR9] ;  /* 0x00000000080073ca */ /* 0x000fec0008000100 */
[----:B------:R-:W-:Y:S02]  /*2c60*/  USEL UR7, URZ, 0x1, UP0 ;  /* 0x00000001ff077887 */ /* 0x000fe40008000000 */
[----:B------:R-:W-:-:S04]  /*2c70*/  USEL UR5, UR4, URZ, UP0 ;  /* 0x000000ff04057287 */ /* 0x000fc80008000000 */
[----:B------:R-:W-:Y:S02]  /*2c80*/  LOP3.LUT R12, R12, UR7, RZ, 0x3c, !PT ;  /* 0x000000070c0c7c12 */ /* 0x000fe4000f8e3cff */
[----:B-1----:R-:W-:-:S04]  /*2c90*/  SHF.L.U32 R4, R10, 0x1f, RZ ;  /* 0x0000001f0a047819 */ /* 0x002fc800000006ff */
[----:B------:R-:W1:Y:S02]  /*2ca0*/  SYNCS.PHASECHK.TRANS64.TRYWAIT P1, [R2+URZ+0x80], R4 ;  /* 0x00008004020075a7 */ /* 0x000e6400080211ff */
[----:B-1----:R-:W-:Y:S05]  /*2cb0*/  @!P1 BRA `(.L_x_49) ;  /* 0x0000005c00809947 */ /* 0x002fea0003800000 */
.L_x_148:
[C---:B-1----:R-:W-:Y:S01]  /*2cc0*/  LEA R4, R11.reuse, UR6, 0x4 ;  /* 0x000000060b047c11 */ /* 0x042fe2000f8e20ff */
[----:B------:R-:W-:Y:S01]  /*2cd0*/  VIADD R2, R2, 0x90 ;  /* 0x0000009002027836 */ /* 0x000fe20000000000 */
[----:B------:R-:W-:Y:S01]  /*2ce0*/  SEL R8, R8, RZ, P0 ;  /* 0x000000ff08087207 */ /* 0x000fe20000000000 */
[----:B------:R-:W-:-:S03]  /*2cf0*/  VIADD R11, R11, 0x1 ;  /* 0x000000010b0b7836 */ /* 0x000fc60000000000 */
[----:B------:R-:W1:Y:S01]  /*2d00*/  LDS.128 R4, [R4+0x110] ;  /* 0x0001100004047984 */ /* 0x000e620000000c00 */
[----:B------:R-:W-:Y:S02]  /*2d10*/  PRMT R2, RZ, 0x654, R2 ;  /* 0x00000654ff027816 */ /* 0x000fe40000000002 */
[C---:B------:R-:W-:Y:S01]  /*2d20*/  ISETP.NE.AND P1, PT, R11.reuse, 0x2, PT ;  /* 0x000000020b00780c */ /* 0x040fe20003f25270 */
[----:B------:R-:W-:Y:S01]  /*2d30*/  @!PT LDS RZ, [RZ] ;  /* 0x00000000fffff984 */ /* 0x000fe20000000800 */
[----:B------:R-:W-:Y:S01]  /*2d40*/  @!PT LDS RZ, [RZ] ;  /* 0x00000000fffff984 */ /* 0x000fe20000000800 */
[----:B------:R-:W-:Y:S01]  /*2d50*/  @!PT LDS RZ, [RZ] ;  /* 0x00000000fffff984 */ /* 0x000fe20000000800 */
[----:B------:R-:W-:Y:S01]  /*2d60*/  @!PT LDS RZ, [RZ] ;  /* 0x00000000fffff984 */ /* 0x000fe20000000800 */
[----:B------:R2:W-:Y:S06]  /*2d70*/  MEMBAR.ALL.CTA ;  /* 0x0000000000007992 */ /* 0x0005ec0000008000 */
[----:B--2---:R-:W2:Y:S01]  /*2d80*/  FENCE.VIEW.ASYNC.S ;  /* 0x00000000000073c6 */ /* 0x004ea20000000000 */
[----:B------:R-:W-:Y:S01]  /*2d90*/  SEL R11, R11, RZ, P1 ;  /* 0x000000ff0b0b7207 */ /* 0x000fe20000800000 */
[----:B--2---:R2:W-:Y:S01]  /*2da0*/  SYNCS.ARRIVE.TRANS64.RED.A1T0 RZ, [R2+URZ], RZ ;  /* 0x000000ff02ff79a7 */ /* 0x0045e200081004ff */
[----:B-1----:R-:W-:-:S02]  /*2db0*/  LOP3.LUT P3, RZ, R6, 0x1, RZ, 0xc0, !PT ;  /* 0x0000000106ff7812 */ /* 0x002fc4000786c0ff */
[----:B------:R-:W-:-:S04]  /*2dc0*/  SEL R4, RZ, 0x1, P1 ;  /* 0x00000001ff047807 */ /* 0x000fc80000800000 */
[----:B------:R-:W-:Y:S02]  /*2dd0*/  LOP3.LUT R10, R10, R4, RZ, 0x3c, !PT ;  /* 0x000000040a0a7212 */ /* 0x000fe400078e3cff */
[----:B--2---:R-:W-:-:S04]  /*2de0*/  SEL R2, RZ, 0x1, P0 ;  /* 0x00000001ff027807 */ /* 0x004fc80000000000 */
[----:B------:R-:W-:Y:S01]  /*2df0*/  LOP3.LUT R9, R9, R2, RZ, 0x3c, !PT ;  /* 0x0000000209097212 */ /* 0x000fe200078e3cff */
[----:B------:R-:W-:Y:S06]  /*2e00*/  @P3 BRA `(.L_x_50) ;  /* 0xfffffffc002c3947 */ /* 0x000fec000383ffff */
[----:B------:R-:W-:Y:S01]  /*2e10*/  ULEA UR4, UR5, UR6, 0x3 ;  /* 0x0000000605047291 */ /* 0x000fe2000f8e18ff */
[----:B------:R-:W-:-:S08]  /*2e20*/  SHF.L.U32 R2, R12, 0x1f, RZ ;  /* 0x0000001f0c027819 */ /* 0x000fd000000006ff */
[----:B------:R-:W1:Y:S02]  /*2e30*/  SYNCS.PHASECHK.TRANS64 P0, [UR4+0x90], R2 ;  /* 0x00009002ff0075a7 */ /* 0x000e640008001004 */
[----:B-1----:R-:W-:Y:S05]  /*2e40*/  @P0 BRA `(.L_x_51) ;  /* 0x0000000000080947 */ /* 0x002fea0003800000 */
[----:B------:R-:W1:Y:S02]  /*2e50*/  SYNCS.PHASECHK.TRANS64.TRYWAIT P0, [UR4+0x90], R2 ;  /* 0x00009002ff0075a7 */ /* 0x000e640008001104 */
[----:B-1----:R-:W-:Y:S05]  /*2e60*/  @!P0 BRA `(.L_x_52) ;  /* 0x0000005c00288947 */ /* 0x002fea0003800000 */
.L_x_51:
[----:B------:R-:W-:-:S04]  /*2e70*/  UIADD3 UR7, UPT, UPT, UR5, 0x1, URZ ;  /* 0x0000000105077890 */ /* 0x000fc8000fffe0ff */
[----:B------:R-:W-:-:S04]  /*2e80*/  UISETP.NE.AND UP0, UPT, UR7, 0x2, UPT ;  /* 0x000000020700788c */ /* 0x000fc8000bf05270 */
[----:B------:R-:W-:Y:S02]  /*2e90*/  USEL UR8, URZ, 0x1, UP0 ;  /* 0x00000001ff087887 */ /* 0x000fe40008000000 */
[----:B------:R-:W-:-:S04]  /*2ea0*/  USEL UR7, UR7, URZ, UP0 ;  /* 0x000000ff07077287 */ /* 0x000fc80008000000 */
[----:B------:R-:W-:Y:S01]  /*2eb0*/  ULEA UR7, UR7, UR6, 0x3 ;  /* 0x0000000607077291 */ /* 0x000fe2000f8e18ff */
[----:B-1----:R-:W-:-:S04]  /*2ec0*/  LOP3.LUT R2, R12, UR8, RZ, 0x3c, !PT ;  /* 0x000000080c027c12 */ /* 0x002fc8000f8e3cff */
[----:B------:R-:W-:-:S04]  /*2ed0*/  SHF.L.U32 R0, R2, 0x1f, RZ ;  /* 0x0000001f02007819 */ /* 0x000fc800000006ff */
[----:B------:R-:W1:Y:S02]  /*2ee0*/  SYNCS.PHASECHK.TRANS64 P0, [UR7+0x90], R0 ;  /* 0x00009000ff0075a7 */ /* 0x000e640008001007 */
[----:B-1----:R-:W-:Y:S05]  /*2ef0*/  @P0 EXIT ;  /* 0x000000000000094d */ /* 0x002fea0003800000 */
[----:B------:R-:W-:Y:S02]  /*2f00*/  SHF.L.U32 R2, R2, 0x1f, RZ ;  /* 0x0000001f02027819 */ /* 0x000fe400000006ff */
[----:B------:R-:W-:-:S07]  /*2f10*/  MOV R0, UR7 ;  /* 0x0000000700007c02 */ /* 0x000fce0008000f00 */
.L_x_53:
[----:B-1----:R1:W2:Y:S02]  /*2f20*/  SYNCS.PHASECHK.TRANS64.TRYWAIT P0, [R0+URZ+0x90], R2 ;  /* 0x00009002000075a7 */ /* 0x0022a400080011ff */
[----:B--2---:R-:W-:Y:S05]  /*2f30*/  @!P0 NANOSLEEP.SYNCS 0x989680 ;  /* 0x009896800000895d */ /* 0x004fea0003900000 */
[----:B------:R-:W2:Y:S02]  /*2f40*/  @!P0 SYNCS.PHASECHK.TRANS64 P0, [R0+URZ+0x90], R2 ;  /* 0x00009002000085a7 */ /* 0x000ea400080010ff */
[----:B--2---:R-:W-:Y:S05]  /*2f50*/  @P0 EXIT ;  /* 0x000000000000094d */ /* 0x004fea0003800000 */
[----:B------:R-:W-:Y:S05]  /*2f60*/  BRA `(.L_x_53) ;  /* 0xfffffffc00ec7947 */ /* 0x000fea000383ffff */
.L_x_46:
[----:B------:R-:W-:Y:S05]  /*2f70*/  BRA.U UP4, `(.L_x_54) ;  /* 0x0000001104447547 */ /* 0x000fea000b800000 */
[----:B------:R-:W-:Y:S01]  /*2f80*/  UMOV UR4, 0x40 ;  /* 0x0000004000047882 */ /* 0x000fe20000000000 */
[----:B------:R-:W-:Y:S01]  /*2f90*/  NOP ;  /* 0x0000000000007918 */ /* 0x000fe20000000000 */
[----:B------:R-:W-:Y:S01]  /*2fa0*/  ULEA UR5, UR47, UR4, 0x18 ;  /* 0x000000042f057291 */ /* 0x000fe2000f8ec0ff */
[----:B------:R-:W-:Y:S02]  /*2fb0*/  UMOV UR6, 0x400 ;  /* 0x0000040000067882 */ /* 0x000fe40000000000 */
[----:B------:R-:W-:-:S06]  /*2fc0*/  ULEA UR6, UR47, UR6, 0x18 ;  /* 0x000000062f067291 */ /* 0x000fcc000f8ec0ff */
[----:B------:R-:W1:Y:S02]  /*2fd0*/  LDS.U8 R0, [UR5+0x1c] ;  /* 0x00001c05ff007984 */ /* 0x000e640008000000 */
[----:B-1----:R-:W-:-:S13]  /*2fe0*/  ISETP.NE.AND P0, PT, R0, RZ, PT ;  /* 0x000000ff0000720c */ /* 0x002fda0003f05270 */
[----:B------:R-:W-:Y:S05]  /*2ff0*/  @P0 BRA `(.L_x_55) ;  /* 0x0000000000580947 */ /* 0x000fea0003800000 */
[----:B------:R-:W-:-:S13]  /*3000*/  ELECT P0, URZ, PT ;  /* 0x0000000000ff782f */ /* 0x000fda0003800000 */
[----:B------:R-:W-:Y:S05]  /*3010*/  @!P0 BRA `(.L_x_56) ;  /* 0x0000000000608947 */ /* 0x000fea0003800000 */
[----:B------:R-:W-:Y:S01]  /*3020*/  UMOV UR4, 0x10 ;  /* 0x0000001000047882 */ /* 0x000fe20000000000 */
[----:B------:R-:W-:Y:S01]  /*3030*/  HFMA2 R0, -RZ, RZ, 0, 5.9604644775390625e-08 ;  /* 0x00000001ff007431 */ /* 0x000fe200000001ff */
[----:B------:R-:W-:-:S03]  /*3040*/  MOV R3, 0xffff ;  /* 0x0000ffff00037802 */ /* 0x000fc60000000f00 */
[----:B------:R-:W-:Y:S04]  /*3050*/  DEPBAR.LE SB1, 0x36 ;  /* 0x00009d800000791a */ /* 0x000fe80000000000 */
[----:B------:R-:W1:Y:S02]  /*3060*/  UTCATOMSWS.FIND_AND_SET.ALIGN UP0, UR4, UR4 ;  /* 0x00000004000475e3 */ /* 0x000e640008000800 */
[----:B-1----:R-:W-:Y:S01]  /*3070*/  MOV R4, UR4 ;  /* 0x0000000400047c02 */ /* 0x002fe20008000f00 */
[----:B------:R-:W-:Y:S06]  /*3080*/  BRA.U UP0, `(.L_x_57) ;  /* 0x0000000100187547 */ /* 0x000fec000b800000 */
.L_x_58:
[----:B------:R-:W-:Y:S05]  /*3090*/  NANOSLEEP 0x64 ;  /* 0x000000640000795d */ /* 0x000fea0003800000 */
[----:B------:R-:W-:-:S05]  /*30a0*/  UMOV UR4, 0x10 ;  /* 0x0000001000047882 */ /* 0x000fca0000000000 */
[----:B------:R-:W-:Y:S04]  /*30b0*/  DEPBAR.LE SB1, 0x36 ;  /* 0x00009d800000791a */ /* 0x000fe80000000000 */
[----:B------:R-:W1:Y:S02]  /*30c0*/  UTCATOMSWS.FIND_AND_SET.ALIGN UP0, UR4, UR4 ;  /* 0x00000004000475e3 */ /* 0x000e640008000800 */
[----:B-1----:R-:W-:Y:S01]  /*30d0*/  MOV R4, UR4 ;  /* 0x0000000400047c02 */ /* 0x002fe20008000f00 */
[----:B------:R-:W-:Y:S05]  /*30e0*/  BRA.U !UP0, `(.L_x_58) ;  /* 0xfffffffd08e87547 */ /* 0x000fea000b83ffff */
.L_x_57:
[-C--:B------:R-:W-:Y:S02]  /*30f0*/  SHF.L.U32 R3, R3, R4.reuse, RZ ;  /* 0x0000000403037219 */ /* 0x080fe400000006ff */
[----:B------:R-:W-:Y:S01]  /*3100*/  SHF.L.U32 R0, R0, R4, RZ ;  /* 0x0000000400007219 */ /* 0x000fe200000006ff */
[----:B------:R-:W-:Y:S02]  /*3110*/  IMAD.SHL.U32 R4, R4, 0x20, RZ ;  /* 0x0000002004047824 */ /* 0x000fe400078e00ff */
[----:B------:R1:W-:Y:S04]  /*3120*/  ATOMS.OR RZ, [UR5+0x14], R3 ;  /* 0x00001403ffff798c */ /* 0x0003e8000b000005 */
[----:B------:R1:W-:Y:S04]  /*3130*/  ATOMS.OR RZ, [UR5+0x18], R0 ;  /* 0x00001800ffff798c */ /* 0x0003e8000b000005 */
[----:B------:R1:W-:Y:S01]  /*3140*/  STS [UR6+0x130], R4 ;  /* 0x00013004ff007988 */ /* 0x0003e20008000806 */
[----:B------:R-:W-:Y:S05]  /*3150*/  BRA `(.L_x_56) ;  /* 0x0000000000107947 */ /* 0x000fea0003800000 */
.L_x_55:
[----:B------:R-:W-:Y:S02]  /*3160*/  MOV R0, 0xffffffff ;  /* 0xffffffff00007802 */ /* 0x000fe40000000f00 */
[----:B------:R-:W-:-:S03]  /*3170*/  MOV R4, 0x31a0 ;  /* 0x000031a000047802 */ /* 0x000fc60000000f00 */
[----:B------:R1:W-:Y:S04]  /*3180*/  STS [UR6+0x130], R0 ;  /* 0x00013000ff007988 */ /* 0x0003e80008000806 */
[----:B-1---5:R-:W-:Y:S05]  /*3190*/  CALL.REL.NOINC `($__internal_1_$__cuda_sm10x_tcgen05_guardrail_trap_phase_invalid_during_alloc) ;  /* 0x0000006000747944 */ /* 0x022fea0003c00000 */
.L_x_56:
[----:B------:R-:W-:Y:S05]  /*31a0*/  WARPSYNC.ALL ;  /* 0x0000000000007948 */ /* 0x000fea0003800000 */
[----:B------:R-:W2:Y:S01]  /*31b0*/  S2UR UR4, SR_CgaCtaId ;  /* 0x00000000000479c3 */ /* 0x000ea20000008800 */
[----:B------:R-:W-:Y:S01]  /*31c0*/  UMOV UR41, 0x400 ;  /* 0x0000040000297882 */ /* 0x000fe20000000000 */
[----:B------:R-:W-:-:S06]  /*31d0*/  NOP ;  /* 0x0000000000007918 */ /* 0x000fcc0000000000 */
[----:B------:R-:W-:Y:S06]  /*31e0*/  BAR.ARV 0x6, 0xa0 ;  /* 0x0182800000007b1d */ /* 0x000fec0000002000 */
[----:B------:R-:W3:Y:S01]  /*31f0*/  LDCU UR6, c[0x0][0x38c] ;  /* 0x00007180ff0677ac */ /* 0x000ee20008000800 */
[----:B------:R-:W-:Y:S01]  /*3200*/  LOP3.LUT R2, R2, 0xffff, RZ, 0xc0, !PT ;  /* 0x0000ffff02027812 */ /* 0x000fe200078ec0ff */
[----:B------:R-:W-:Y:S01]  /*3210*/  IMAD.MOV.U32 R11, RZ, RZ, 0x1 ;  /* 0x00000001ff0b7424 */ /* 0x000fe200078e00ff */
[----:B------:R-:W-:Y:S01]  /*3220*/  CS2R R8, SRZ ;  /* 0x0000000000087805 */ /* 0x000fe2000001ff00 */
[----:B------:R-:W4:Y:S01]  /*3230*/  LDCU UR7, c[0x0][0x38c] ;  /* 0x00007180ff0777ac */ /* 0x000f220008000800 */
[----:B------:R-:W-:Y:S01]  /*3240*/  R2UR UR42, R2 ;  /* 0x00000000022a72ca */ /* 0x000fe200000e0000 */
[----:B------:R-:W-:Y:S01]  /*3250*/  IMAD.MOV.U32 R10, RZ, RZ, RZ ;  /* 0x000000ffff0a7224 */ /* 0x000fe200078e00ff */
[----:B------:R-:W-:Y:S01]  /*3260*/  UMOV UR45, URZ ;  /* 0x000000ff002d7c82 */ /* 0x000fe20008000000 */
[----:B------:R-:W-:Y:S01]  /*3270*/  UMOV UR39, URZ ;  /* 0x000000ff00277c82 */ /* 0x000fe20008000000 */
[----:B--2---:R-:W-:Y:S01]  /*3280*/  ULEA UR41, UR4, UR41, 0x18 ;  /* 0x0000002904297291 */ /* 0x004fe2000f8ec0ff */
[----:B------:R-:W-:Y:S01]  /*3290*/  UMOV UR62, 0x0 ;  /* 0x00000000003e7882 */ /* 0x000fe20000000000 */
[----:B------:R-:W-:-:S02]  /*32a0*/  UMOV UR63, 0x4200490 ;  /* 0x04200490003f7882 */ /* 0x000fc40000000000 */
[----:B------:R-:W-:Y:S02]  /*32b0*/  UIADD3 UR5, UPT, UPT, UR41, 0x4400, URZ ;  /* 0x0000440029057890 */ /* 0x000fe4000fffe0ff */
[----:B------:R-:W-:Y:S02]  /*32c0*/  UIADD3 UR4, UPT, UPT, UR41, 0x10400, URZ ;  /* 0x0001040029047890 */ /* 0x000fe4000fffe0ff */
[----:B---3--:R-:W-:Y:S01]  /*32d0*/  UIADD3 UR6, UPT, UPT, UR6, 0x7f, URZ ;  /* 0x0000007f06067890 */ /* 0x008fe2000fffe0ff */
[----:B-1----:R-:W1:Y:S01]  /*32e0*/  LDS R0, [UR41+0x130] ;  /* 0x00013029ff007984 */ /* 0x002e620008000800 */
[----:B------:R-:W-:Y:S02]  /*32f0*/  USHF.R.U32.HI UR5, URZ, 0x4, UR5 ;  /* 0x00000004ff057899 */ /* 0x000fe40008011605 */
[----:B------:R-:W-:Y:S02]  /*3300*/  USHF.R.S32.HI UR47, URZ, 0x1f, UR6 ;  /* 0x0000001fff2f7899 */ /* 0x000fe40008011406 */
[----:B------:R-:W-:-:S02]  /*3310*/  USHF.R.U32.HI UR4, URZ, 0x4, UR4 ;  /* 0x00000004ff047899 */ /* 0x000fc40008011604 */
[----:B------:R-:W-:Y:S02]  /*3320*/  ULEA.HI UR47, UR47, UR6, URZ, 0x7 ;  /* 0x000000062f2f7291 */ /* 0x000fe4000f8f38ff */
[----:B------:R-:W-:Y:S02]  /*3330*/  ULOP3.LUT UR5, UR5, 0x3fff, URZ, 0xc0, !UPT ;  /* 0x00003fff05057892 */ /* 0x000fe4000f8ec0ff */
[----:B------:R-:W-:Y:S02]  /*3340*/  USHF.R.S32.HI UR47, URZ, 0x7, UR47 ;  /* 0x00000007ff2f7899 */ /* 0x000fe4000801142f */
[----:B------:R-:W-:Y:S02]  /*3350*/  ULOP3.LUT UR4, UR4, 0x3fff, URZ, 0xc0, !UPT ;  /* 0x00003fff04047892 */ /* 0x000fe4000f8ec0ff */
[----:B------:R-:W-:Y:S01]  /*3360*/  UISETP.LT.AND UP0, UPT, UR47, 0x1, UPT ;  /* 0x000000012f00788c */ /* 0x000fe2000bf01270 */
[----:B------:R-:W-:Y:S01]  /*3370*/  UMOV UR60, 0x0 ;  /* 0x00000000003c7882 */ /* 0x000fe20000000000 */
[----:B------:R-:W-:-:S02]  /*3380*/  UMOV UR61, 0x4200490 ;  /* 0x04200490003d7882 */ /* 0x000fc40000000000 */
[----:B------:R-:W-:Y:S01]  /*3390*/  USEL UR64, UR47, 0x1, !UP0 ;  /* 0x000000012f407887 */ /* 0x000fe2000c000000 */
[----:B------:R-:W-:Y:S01]  /*33a0*/  UMOV UR58, 0x0 ;  /* 0x00000000003a7882 */ /* 0x000fe20000000000 */
[----:B------:R-:W-:Y:S01]  /*33b0*/  UMOV UR59, 0x4200490 ;  /* 0x04200490003b7882 */ /* 0x000fe20000000000 */
[----:B------:R-:W-:Y:S01]  /*33c0*/  UMOV UR56, 0x0 ;  /* 0x0000000000387882 */ /* 0x000fe20000000000 */
[----:B------:R-:W-:Y:S01]  /*33d0*/  UMOV UR57, 0x4200490 ;  /* 0x0420049000397882 */ /* 0x000fe20000000000 */
[----:B------:R-:W-:Y:S01]  /*33e0*/  UMOV UR54, 0x0 ;  /* 0x0000000000367882 */ /* 0x000fe20000000000 */
[----:B------:R-:W-:Y:S01]  /*33f0*/  UMOV UR55, 0x4200490 ;  /* 0x0420049000377882 */ /* 0x000fe20000000000 */
[----:B------:R-:W-:Y:S01]  /*3400*/  UMOV UR52, 0x0 ;  /* 0x0000000000347882 */ /* 0x000fe20000000000 */
[----:B------:R-:W-:Y:S01]  /*3410*/  UMOV UR53, 0x4200490 ;  /* 0x0420049000357882 */ /* 0x000fe20000000000 */
[----:B------:R-:W-:Y:S02]  /*3420*/  ULOP3.LUT UR43, UR5, 0x10000, URZ, 0xfc, !UPT ;  /* 0x00010000052b7892 */ /* 0x000fe4000f8efcff */
[----:B------:R-:W-:-:S02]  /*3430*/  ULOP3.LUT UR44, UR4, 0x10000, URZ, 0xfc, !UPT ;  /* 0x00010000042c7892 */ /* 0x000fc4000f8efcff */
[----:B------:R-:W-:Y:S02]  /*3440*/  UIADD3 UR64, UPT, UPT, -UR64, URZ, URZ ;  /* 0x000000ff40407290 */ /* 0x000fe4000fffe1ff */
[----:B----4-:R-:W-:Y:S01]  /*3450*/  UISETP.GE.AND UP4, UPT, UR7, 0x1, UPT ;  /* 0x000000010700788c */ /* 0x010fe2000bf86270 */
[----:B------:R-:W-:Y:S01]  /*3460*/  UMOV UR50, 0x0 ;  /* 0x0000000000327882 */ /* 0x000fe20000000000 */
[----:B------:R-:W-:Y:S01]  /*3470*/  UMOV UR51, 0x4200490 ;  /* 0x0420049000337882 */ /* 0x000fe20000000000 */
[----:B------:R-:W-:Y:S01]  /*3480*/  UMOV UR48, 0x0 ;  /* 0x0000000000307882 */ /* 0x000fe20000000000 */
[----:B-1----:R-:W-:Y:S01]  /*3490*/  R2UR UR65, R0 ;  /* 0x00000000004172ca */ /* 0x002fe200000e0000 */
[----:B------:R-:W-:-:S14]  /*34a0*/  UMOV UR49, 0x4200490 ;  /* 0x0420049000317882 */ /* 0x000fdc0000000000 */
.L_x_65:
[----:B------:R-:W-:Y:S02]  /*34b0*/  LEA R0, R10, UR41, 0x3 ;  /* 0x000000290a007c11 */ /* 0x000fe4000f8e18ff */
[----:B------:R-:W-:Y:S02]  /*34c0*/  SHF.L.U32 R2, R9, 0x1f, RZ ;  /* 0x0000001f09027819 */ /* 0x000fe400000006ff */
[----:B------:R-:W-:Y:S01]  /*34d0*/  PLOP3.LUT P0, PT, PT, PT, UP4, 0x80, 0x8 ;  /* 0x000000000008781c */ /* 0x000fe20003f0f048 */
[----:B------:R-:W-:Y:S01]  /*34e0*/  VIADD R3, R0, 0x90 ;  /* 0x0000009000037836 */ /* 0x000fe20000000000 */
[----:B-1----:R-:W1:Y:S02]  /*34f0*/  SYNCS.PHASECHK.TRANS64.TRYWAIT P1, [R0+URZ+0x80], R2 ;  /* 0x00008002000075a7 */ /* 0x002e6400080211ff */
[----:B-1-3--:R-:W-:Y:S09]  /*3500*/  @!P1 BRA `(.L_x_59) ;  /* 0x0000005400989947 */ /* 0x00aff20003800000 */
.L_x_150:
[----:B------:R-:W-:Y:S01]  /*3510*/  LEA R4, R10, UR41, 0x4 ;  /* 0x000000290a047c11 */ /* 0x000fe2000f8e20ff */
[----:B------:R-:W-:Y:S01]  /*3520*/  @UP4 ULEA UR4, UR39, UR41, 0x3 ;  /* 0x0000002927044291 */ /* 0x000fe2000f8e18ff */
[----:B------:R-:W-:Y:S01]  /*3530*/  PLOP3.LUT P2, PT, PT, PT, PT, 0x80, 0x8 ;  /* 0x000000000008781c */ /* 0x000fe20003f4f070 */
[----:B------:R-:W-:Y:S01]  /*3540*/  ULEA UR46, UR45, UR41, 0x3 ;  /* 0x000000292d2e7291 */ /* 0x000fe2000f8e18ff */
[----:B------:R-:W-:Y:S02]  /*3550*/  PRMT R3, RZ, 0x654, R3 ;  /* 0x00000654ff037816 */ /* 0x000fe40000000003 */
[----:B------:R-:W2:Y:S01]  /*3560*/  LDS.128 R4, [R4+0x110] ;  /* 0x0001100004047984 */ /* 0x000ea20000000c00 */
[----:B-1----:R-:W-:Y:S02]  /*3570*/  @P0 SHF.L.U32 R2, R8, 0x1f, RZ ;  /* 0x0000001f08020819 */ /* 0x002fe400000006ff */
[----:B------:R-:W-:Y:S01]  /*3580*/  SHF.L.U32 R0, R11, 0x1f, RZ ;  /* 0x0000001f0b007819 */ /* 0x000fe200000006ff */
[----:B------:R-:W-:Y:S01]  /*3590*/  @!PT LDS RZ, [RZ] ;  /* 0x00000000fffff984 */ /* 0x000fe20000000800 */
[----:B------:R-:W-:Y:S01]  /*35a0*/  @!PT LDS RZ, [RZ] ;  /* 0x00000000fffff984 */ /* 0x000fe20000000800 */
[----:B------:R-:W-:Y:S01]  /*35b0*/  @!PT LDS RZ, [RZ] ;  /* 0x00000000fffff984 */ /* 0x000fe20000000800 */
[----:B------:R-:W-:Y:S01]  /*35c0*/  @!PT LDS RZ, [RZ] ;  /* 0x00000000fffff984 */ /* 0x000fe20000000800 */
[----:B------:R1:W-:Y:S06]  /*35d0*/  MEMBAR.ALL.CTA ;  /* 0x0000000000007992 */ /* 0x0003ec0000008000 */
[----:B-1----:R-:W1:Y:S02]  /*35e0*/  FENCE.VIEW.ASYNC.S ;  /* 0x00000000000073c6 */ /* 0x002e640000000000 */
[----:B-1----:R1:W-:Y:S01]  /*35f0*/  SYNCS.ARRIVE.TRANS64.RED.A1T0 RZ, [R3+URZ], RZ ;  /* 0x000000ff03ff79a7 */ /* 0x0023e200081004ff */
[----:B------:R1:W3:Y:S01]  /*3600*/  @P0 SYNCS.PHASECHK.TRANS64.TRYWAIT P2, [UR4], R2 ;  /* 0x00000002ff0005a7 */ /* 0x0002e20008041104 */
[----:B------:R-:W-:Y:S01]  /*3610*/  ULEA.HI UR4, UR45, UR45, URZ, 0x1 ;  /* 0x0000002d2d047291 */ /* 0x000fe2000f8f08ff */
[----:B--2---:R-:W-:-:S03]  /*3620*/  LOP3.LUT P1, RZ, R6, 0x1, RZ, 0xc0, !PT ;  /* 0x0000000106ff7812 */ /* 0x004fc6000782c0ff */
[----:B------:R-:W-:Y:S02]  /*3630*/  USHF.L.U32 UR5, UR4, 0x6, URZ ;  /* 0x0000000604057899 */ /* 0x000fe400080006ff */
[----:B------:R-:W-:Y:S02]  /*3640*/  ULOP3.LUT UR36, UR4, 0xffe, URZ, 0xc0, !UPT ;  /* 0x00000ffe04247892 */ /* 0x000fe4000f8ec0ff */
[----:B------:R-:W-:Y:S02]  /*3650*/  ULOP3.LUT UR4, UR5, 0xffffff80, URZ, 0xc0, !UPT ;  /* 0xffffff8005047892 */ /* 0x000fe4000f8ec0ff */
[----:B------:R-:W-:Y:S02]  /*3660*/  UIADD3 UR36, UPT, UPT, -UR36, UR45, URZ ;  /* 0x0000002d24247290 */ /* 0x000fe4000fffe1ff */
[----:B------:R-:W-:Y:S01]  /*3670*/  UIADD3 UR4, UPT, UPT, UR65, UR4, URZ ;  /* 0x0000000441047290 */ /* 0x000fe2000fffe0ff */
[----:B------:R-:W2:Y:S03]  /*3680*/  SYNCS.PHASECHK.TRANS64.TRYWAIT P0, [UR46+0xc0], R0 ;  /* 0x0000c000ff0075a7 */ /* 0x000ea6000800112e */
[----:B------:R-:W-:Y:S01]  /*3690*/  ULEA UR36, UR36, UR4, 0x14 ;  /* 0x0000000424247291 */ /* 0x000fe2000f8ea0ff */
[----:B-123--:R-:W-:Y:S11]  /*36a0*/  @!P0 BRA `(.L_x_60) ;  /* 0x0000005400448947 */ /* 0x00eff60003800000 */
.L_x_152:
[----:B------:R-:W-:Y:S01]  /*36b0*/  IADD3 R10, PT, PT, R10, 0x1, RZ ;  /* 0x000000010a0a7810 */ /* 0x000fe20007ffe0ff */
[----:B------:R-:W-:Y:S06]  /*36c0*/  BRA.U !UP4, `(.L_x_61) ;  /* 0x000000050c107547 */ /* 0x000fec000b800000 */
[----:B------:R-:W-:Y:S01]  /*36d0*/  UPLOP3.LUT UP2, UPT, UPT, UPT, UPT, 0x40, 0x4 ;  /* 0x000000000004789c */ /* 0x000fe20003f4e870 */
[----:B------:R-:W-:Y:S01]  /*36e0*/  UMOV UR38, UR64 ;  /* 0x0000004000267c82 */ /* 0x000fe20008000000 */
[----:B------:R-:W-:Y:S01]  /*36f0*/  UMOV UR37, UR47 ;  /* 0x0000002f00257c82 */ /* 0x000fe20008000000 */
[----:B------:R-:W-:-:S08]  /*3700*/  UMOV UR5, UR39 ;  /* 0x0000002700057c82 */ /* 0x000fd00008000000 */
.L_x_64:
[----:B------:R-:W-:Y:S02]  /*3710*/  UIADD3 UR38, UPT, UPT, UR38, 0x1, URZ ;  /* 0x0000000126267890 */ /* 0x000fe4000fffe0ff */
[----:B------:R-:W-:Y:S02]  /*3720*/  ULEA UR7, UR5, UR41, 0x3 ;  /* 0x0000002905077291 */ /* 0x000fe4000f8e18ff */
[----:B------:R-:W-:Y:S01]  /*3730*/  UISETP.NE.AND UP3, UPT, UR38, URZ, UPT ;  /* 0x000000ff2600728c */ /* 0x000fe2000bf65270 */
[----:B--23--:R-:W-:Y:S10]  /*3740*/  @P2 BRA `(.L_x_62) ;  /* 0x00000000000c2947 */ /* 0x00cff40003800000 */
[----:B-1----:R-:W-:Y:S04]  /*3750*/  SHF.L.U32 R2, R8, 0x1f, RZ ;  /* 0x0000001f08027819 */ /* 0x002fe800000006ff */
[----:B------:R-:W1:Y:S02]  /*3760*/  SYNCS.PHASECHK.TRANS64.TRYWAIT P0, [UR7], R2 ;  /* 0x00000002ff0075a7 */ /* 0x000e640008001107 */
[----:B-1----:R-:W-:Y:S05]  /*3770*/  @!P0 BRA `(.L_x_63) ;  /* 0x0000005400288947 */ /* 0x002fea0003800000 */
.L_x_62:
[----:B------:R-:W-:Y:S01]  /*3780*/  UISETP.NE.AND UP0, UPT, UR37, 0x1, UPT ;  /* 0x000000012500788c */ /* 0x000fe2000bf05270 */
[----:B------:R-:W-:Y:S01]  /*3790*/  PLOP3.LUT P2, PT, PT, PT, PT, 0x80, 0x8 ;  /* 0x000000000008781c */ /* 0x000fe20003f4f070 */
[----:B------:R-:W-:Y:S02]  /*37a0*/  UIADD3 UR4, UPT, UPT, UR5, 0x1, URZ ;  /* 0x0000000105047890 */ /* 0x000fe4000fffe0ff */
[----:B------:R-:W-:Y:S02]  /*37b0*/  UIADD3 UR40, UPT, UPT, UR7, 0x18, URZ ;  /* 0x0000001807287890 */ /* 0x000fe4000fffe0ff */
[----:B------:R-:W-:Y:S01]  /*37c0*/  UISETP.NE.AND UP1, UPT, UR4, 0x3, UPT ;  /* 0x000000030400788c */ /* 0x000fe2000bf25270 */
[----:B------:R-:W-:Y:S01]  /*37d0*/  PLOP3.LUT P0, PT, PT, PT, UP0, 0x80, 0x8 ;  /* 0x000000000008781c */ /* 0x000fe20003f0f008 */
[----:B------:R-:W-:Y:S02]  /*37e0*/  UIADD3 UR37, UPT, UPT, UR37, -0x1, URZ ;  /* 0xffffffff25257890 */ /* 0x000fe4000fffe0ff */
[----:B------:R-:W-:Y:S02]  /*37f0*/  USEL UR6, URZ, 0x1, UP1 ;  /* 0x00000001ff067887 */ /* 0x000fe40008800000 */
[----:B------:R-:W-:Y:S01]  /*3800*/  USEL UR39, UR4, URZ, UP1 ;  /* 0x000000ff04277287 */ /* 0x000fe20008800000 */
[----:B------:R-:W-:Y:S01]  /*3810*/  UMOV UR7, 0x40004040 ;  /* 0x4000404000077882 */ /* 0x000fe20000000000 */
[----:B------:R-:W-:Y:S02]  /*3820*/  UMOV UR35, 0x40004040 ;  /* 0x4000404000237882 */ /* 0x000fe40000000000 */
[----:B------:R-:W-:Y:S01]  /*3830*/  @UP0 ULEA UR4, UR39, UR41, 0x3 ;  /* 0x0000002927040291 */ /* 0x000fe2000f8e18ff */
[----:B------:R-:W-:Y:S01]  /*3840*/  LOP3.LUT R8, R8, UR6, RZ, 0x3c, !PT ;  /* 0x0000000608087c12 */ /* 0x000fe2000f8e3cff */
[----:B------:R-:W-:Y:S01]  /*3850*/  ULEA UR6, UR5, UR44, 0xb ;  /* 0x0000002c05067291 */ /* 0x000fe2000f8e58ff */
[----:B------:R-:W-:Y:S02]  /*3860*/  UMOV UR33, 0x40004040 ;  /* 0x4000404000217882 */ /* 0x000fe40000000000 */
[----:B-1----:R-:W-:Y:S01]  /*3870*/  @P0 SHF.L.U32 R0, R8, 0x1f, RZ ;  /* 0x0000001f08000819 */ /* 0x002fe200000006ff */
[----:B------:R-:W-:Y:S02]  /*3880*/  UIADD3 UR34, UPT, UPT, UR6, 0x2, URZ ;  /* 0x0000000206227890 */ /* 0x000fe4000fffe0ff */
[----:B------:R-:W-:Y:S01]  /*3890*/  UIADD3 UR30, UPT, UPT, UR6, 0x4, URZ ;  /* 0x00000004061e7890 */ /* 0x000fe2000fffe0ff */
[----:B------:R2:W3:Y:S01]  /*38a0*/  @P0 SYNCS.PHASECHK.TRANS64.TRYWAIT P2, [UR4], R0 ;  /* 0x00000000ff0005a7 */ /* 0x0004e20008041104 */
[----:B------:R-:W-:Y:S02]  /*38b0*/  ULEA UR4, UR5, UR43, 0xa ;  /* 0x0000002b05047291 */ /* 0x000fe4000f8e50ff */
[----:B------:R-:W-:Y:S02]  /*38c0*/  UIADD3 UR26, UPT, UPT, UR6, 0x6, URZ ;  /* 0x00000006061a7890 */ /* 0x000fe4000fffe0ff */
        /* <DEDUP_REMOVED lines=10> */
[----:B------:R-:W-:Y:S01]  /*3970*/  UIADD3 UR8, UPT, UPT, UR4, 0x206, URZ ;  /* 0x0000020604087890 */ /* 0x000fe2000fffe0ff */
[----:B------:R-:W-:Y:S01]  /*3980*/  UMOV UR5, 0x40004040 ;  /* 0x4000404000057882 */ /* 0x000fe20000000000 */
[----:B------:R-:W-:Y:S01]  /*3990*/  UMOV UR31, 0x40004040 ;  /* 0x40004040001f7882 */ /* 0x000fe20000000000 */
[----:B------:R1:W-:Y:S01]  /*39a0*/  UTCHMMA gdesc[UR4], gdesc[UR6], tmem[UR36], tmem[UR62], idesc[UR63], UP2 ;  /* 0x00ff3e06040075ea */ /* 0x0003e20009000024 */
[----:B------:R-:W-:Y:S01]  /*39b0*/  UPLOP3.LUT UP2, UPT, UPT, UPT, UPT, 0x80, 0x8 ;  /* 0x000000000008789c */ /* 0x000fe20003f4f070 */
[----:B------:R2:W-:Y:S01]  /*39c0*/  UTCHMMA gdesc[UR32], gdesc[UR34], tmem[UR36], tmem[UR60], idesc[UR61], UPT ;  /* 0x00ff3c22200075ea */ /* 0x0005e2000b800024 */
[----:B------:R-:W-:Y:S01]  /*39d0*/  UMOV UR29, 0x40004040 ;  /* 0x40004040001d7882 */ /* 0x000fe20000000000 */
[----:B------:R-:W-:Y:S01]  /*39e0*/  UMOV UR27, 0x40004040 ;  /* 0x40004040001b7882 */ /* 0x000fe20000000000 */
        /* <DEDUP_REMOVED lines=12> */
[----:B------:R-:W-:Y:S01]  /*3ab0*/  UMOV UR9, 0x40004040 ;  /* 0x4000404000097882 */ /* 0x000fe20000000000 */
[----:B------:R2:W-:Y:S01]  /*3ac0*/  UTCHMMA gdesc[UR12], gdesc[UR14], tmem[UR36], tmem[UR50], idesc[UR51], UPT ;  /* 0x00ff320e0c0075ea */ /* 0x0005e2000b800024 */
[----:B------:R2:W-:Y:S01]  /*3ad0*/  UTCHMMA gdesc[UR8], gdesc[UR10], tmem[UR36], tmem[UR48], idesc[UR49], UPT ;  /* 0x00ff300a080075ea */ /* 0x0005e2000b800024 */
[----:B------:R2:W-:Y:S01]  /*3ae0*/  UTCBAR.MULTICAST [UR40], URZ, UR42 ;  /* 0x000000ff280073e9 */ /* 0x0005e2000800082a */
[----:B-1----:R-:W-:Y:S01]  /*3af0*/  UMOV UR5, UR39 ;  /* 0x0000002700057c82 */ /* 0x002fe20008000000 */
[----:B------:R-:W-:Y:S05]  /*3b00*/  BRA.U UP3, `(.L_x_64) ;  /* 0xfffffffd03007547 */ /* 0x000fea000b83ffff */
.L_x_61:
[----:B------:R-:W-:Y:S01]  /*3b10*/  UIADD3 UR4, UPT, UPT, UR45, 0x1, URZ ;  /* 0x000000012d047890 */ /* 0x000fe2000fffe0ff */
[C---:B------:R-:W-:Y:S01]  /*3b20*/  ISETP.NE.AND P0, PT, R10.reuse, 0x2, PT ;  /* 0x000000020a00780c */ /* 0x040fe20003f05270 */
[----:B------:R-:W-:Y:S02]  /*3b30*/  UIADD3 UR5, UPT, UPT, UR46, 0xa0, URZ ;  /* 0x000000a02e057890 */ /* 0x000fe4000fffe0ff */
[----:B------:R-:W-:Y:S01]  /*3b40*/  UISETP.NE.AND UP0, UPT, UR4, 0x4, UPT ;  /* 0x000000040400788c */ /* 0x000fe2000bf05270 */
[----:B-12---:R-:W-:Y:S02]  /*3b50*/  SEL R0, RZ, 0x1, P0 ;  /* 0x00000001ff007807 */ /* 0x006fe40000000000 */
[----:B------:R-:W-:Y:S01]  /*3b60*/  SEL R10, R10, RZ, P0 ;  /* 0x000000ff0a0a7207 */ /* 0x000fe20000000000 */
[----:B------:R-:W-:Y:S01]  /*3b70*/  USEL UR6, URZ, 0x1, UP0 ;  /* 0x00000001ff067887 */ /* 0x000fe20008000000 */
[----:B------:R-:W-:Y:S01]  /*3b80*/  LOP3.LUT R9, R9, R0, RZ, 0x3c, !PT ;  /* 0x0000000009097212 */ /* 0x000fe200078e3cff */
[----:B------:R-:W-:Y:S01]  /*3b90*/  USEL UR45, UR4, URZ, UP0 ;  /* 0x000000ff042d7287 */ /* 0x000fe20008000000 */
[----:B------:R1:W-:Y:S03]  /*3ba0*/  UTCBAR [UR5], URZ ;  /* 0x000000ff050073e9 */ /* 0x0003e600080000ff */
[----:B------:R-:W-:Y:S01]  /*3bb0*/  LOP3.LUT R11, R11, UR6, RZ, 0x3c, !PT ;  /* 0x000000060b0b7c12 */ /* 0x000fe2000f8e3cff */
[----:B------:R-:W-:Y:S07]  /*3bc0*/  @P1 BRA `(.L_x_65) ;  /* 0xfffffff800381947 */ /* 0x000fee000383ffff */
[----:B------:R-:W2:Y:S01]  /*3bd0*/  S2UR UR8, SR_CgaCtaId ;  /* 0x00000000000879c3 */ /* 0x000ea20000008800 */
[----:B------:R-:W-:Y:S01]  /*3be0*/  ELECT P0, URZ, PT ;  /* 0x0000000000ff782f */ /* 0x000fe20003800000 */
[----:B------:R-:W-:Y:S01]  /*3bf0*/  IMAD.MOV.U32 R0, RZ, RZ, 0x1 ;  /* 0x00000001ff007424 */ /* 0x000fe200078e00ff */
[----:B------:R-:W-:Y:S01]  /*3c00*/  UIADD3 UR41, UPT, UPT, UR41, 0xc0, URZ ;  /* 0x000000c029297890 */ /* 0x000fe2000fffe0ff */
[----:B------:R-:W-:Y:S01]  /*3c10*/  SHF.L.U32 R2, R11, 0x1f, RZ ;  /* 0x0000001f0b027819 */ /* 0x000fe200000006ff */
[----:B------:R-:W-:-:S03]  /*3c20*/  UMOV UR4, 0x40 ;  /* 0x0000004000047882 */ /* 0x000fc60000000000 */
[----:B------:R-:W-:Y:S01]  /*3c30*/  UVIRTCOUNT.DEALLOC.SMPOOL 0x80 ;  /* 0x000000800000784c */ /* 0x000fe20000000000 */
[----:B--2---:R-:W-:Y:S02]  /*3c40*/  ULEA UR8, UR8, UR4, 0x18 ;  /* 0x0000000408087291 */ /* 0x004fe4000f8ec0ff */
[----:B------:R-:W-:-:S07]  /*3c50*/  ULEA UR4, UR45, UR41, 0x3 ;  /* 0x000000292d047291 */ /* 0x000fce000f8e18ff */
[----:B------:R2:W-:Y:S02]  /*3c60*/  @P0 STS.U8 [UR8+0x1c], R0 ;  /* 0x00001c00ff000988 */ /* 0x0005e40008000008 */
[----:B------:R-:W4:Y:S02]  /*3c70*/  SYNCS.PHASECHK.TRANS64.TRYWAIT P0, [UR4], R2 ;  /* 0x00000002ff0075a7 */ /* 0x000f240008001104 */
[----:B--2-4-:R-:W-:Y:S05]  /*3c80*/  @!P0 BRA `(.L_x_66) ;  /* 0x0000004c00fc8947 */ /* 0x014fea0003800000 */
.L_x_155:
[----:B------:R-:W-:-:S04]  /*3c90*/  UIADD3 UR4, UPT, UPT, UR45, 0x1, URZ ;  /* 0x000000012d047890 */ /* 0x000fc8000fffe0ff */
[----:B------:R-:W-:-:S04]  /*3ca0*/  UISETP.NE.AND UP0, UPT, UR4, 0x4, UPT ;  /* 0x000000040400788c */ /* 0x000fc8000bf05270 */
[----:B------:R-:W-:Y:S02]  /*3cb0*/  USEL UR6, URZ, 0x1, UP0 ;  /* 0x00000001ff067887 */ /* 0x000fe40008000000 */
[----:B------:R-:W-:-:S04]  /*3cc0*/  USEL UR4, UR4, URZ, UP0 ;  /* 0x000000ff04047287 */ /* 0x000fc80008000000 */
[----:B-1----:R-:W-:Y:S01]  /*3cd0*/  ULEA UR5, UR4, UR41, 0x3 ;  /* 0x0000002904057291 */ /* 0x002fe2000f8e18ff */
[----:B--2---:R-:W-:-:S04]  /*3ce0*/  LOP3.LUT R2, R11, UR6, RZ, 0x3c, !PT ;  /* 0x000000060b027c12 */ /* 0x004fc8000f8e3cff */
[----:B------:R-:W-:-:S04]  /*3cf0*/  SHF.L.U32 R3, R2, 0x1f, RZ ;  /* 0x0000001f02037819 */ /* 0x000fc800000006ff */
[----:B------:R-:W1:Y:S02]  /*3d00*/  SYNCS.PHASECHK.TRANS64.TRYWAIT P0, [UR5], R3 ;  /* 0x00000003ff0075a7 */ /* 0x000e640008001105 */
[----:B-1----:R-:W-:Y:S05]  /*3d10*/  @!P0 BRA `(.L_x_67) ;  /* 0x0000004c00f08947 */ /* 0x002fea0003800000 */
.L_x_157:
        /* <DEDUP_REMOVED lines=9> */
.L_x_159:
[----:B------:R-:W-:-:S04]  /*3db0*/  UIADD3 UR4, UPT, UPT, UR4, 0x1, URZ ;  /* 0x0000000104047890 */ /* 0x000fc8000fffe0ff */
[----:B------:R-:W-:-:S04]  /*3dc0*/  UISETP.NE.AND UP0, UPT, UR4, 0x4, UPT ;  /* 0x000000040400788c */ /* 0x000fc8000bf05270 */
[----:B------:R-:W-:Y:S02]  /*3dd0*/  USEL UR5, URZ, 0x1, UP0 ;  /* 0x00000001ff057887 */ /* 0x000fe40008000000 */
[----:B------:R-:W-:-:S04]  /*3de0*/  USEL UR4, UR4, URZ, UP0 ;  /* 0x000000ff04047287 */ /* 0x000fc80008000000 */
[----:B------:R-:W-:Y:S01]  /*3df0*/  ULEA UR4, UR4, UR41, 0x3 ;  /* 0x0000002904047291 */ /* 0x000fe2000f8e18ff */
[----:B------:R-:W-:-:S04]  /*3e00*/  LOP3.LUT R2, R2, UR5, RZ, 0x3c, !PT ;  /* 0x0000000502027c12 */ /* 0x000fc8000f8e3cff */
[----:B------:R-:W-:-:S04]  /*3e10*/  SHF.L.U32 R2, R2, 0x1f, RZ ;  /* 0x0000001f02027819 */ /* 0x000fc800000006ff */
[----:B------:R-:W2:Y:S02]  /*3e20*/  SYNCS.PHASECHK.TRANS64.TRYWAIT P0, [UR4], R2 ;  /* 0x00000002ff0075a7 */ /* 0x000ea40008001104 */
[----:B--2---:R-:W-:Y:S05]  /*3e30*/  @!P0 BRA `(.L_x_69) ;  /* 0x0000004c00d88947 */ /* 0x004fea0003800000 */
.L_x_161:
[----:B------:R-:W-:Y:S01]  /*3e40*/  NOP ;  /* 0x0000000000007918 */ /* 0x000fe20000000000 */
[----:B-1----:R-:W1:Y:S01]  /*3e50*/  LDS R0, [UR8+0x14] ;  /* 0x00001408ff007984 */ /* 0x002e620008000800 */
[----:B------:R-:W-:Y:S01]  /*3e60*/  ULOP3.LUT UR4, UR65, 0xffff, URZ, 0xc0, !UPT ;  /* 0x0000ffff41047892 */ /* 0x000fe2000f8ec0ff */
[----:B------:R-:W-:Y:S01]  /*3e70*/  UMOV UR5, 0xffff ;  /* 0x0000ffff00057882 */ /* 0x000fe20000000000 */
[----:B------:R-:W-:Y:S02]  /*3e80*/  UMOV UR6, 0x1 ;  /* 0x0000000100067882 */ /* 0x000fe40000000000 */
[----:B------:R-:W-:-:S04]  /*3e90*/  USHF.R.U32.HI UR4, URZ, 0x5, UR4 ;  /* 0x00000005ff047899 */ /* 0x000fc80008011604 */
[----:B------:R-:W-:Y:S02]  /*3ea0*/  USHF.L.U32 UR5, UR5, UR4, URZ ;  /* 0x0000000405057299 */ /* 0x000fe400080006ff */
[----:B------:R-:W-:-:S04]  /*3eb0*/  USHF.L.U32 UR4, UR6, UR4, URZ ;  /* 0x0000000406047299 */ /* 0x000fc800080006ff */
[----:B-1----:R-:W-:-:S04]  /*3ec0*/  LOP3.LUT R0, R0, UR5, RZ, 0xc0, !PT ;  /* 0x0000000500007c12 */ /* 0x002fc8000f8ec0ff */
[----:B------:R-:W-:-:S13]  /*3ed0*/  ISETP.NE.AND P0, PT, R0, UR5, PT ;  /* 0x0000000500007c0c */ /* 0x000fda000bf05270 */
[----:B------:R-:W-:Y:S05]  /*3ee0*/  @P0 BRA `(.L_x_70) ;  /* 0x0000000000580947 */ /* 0x000fea0003800000 */
[----:B------:R-:W1:Y:S02]  /*3ef0*/  LDS R0, [UR8+0x18] ;  /* 0x00001808ff007984 */ /* 0x000e640008000800 */
[----:B-1----:R-:W-:-:S04]  /*3f00*/  LOP3.LUT R0, R0, UR4, RZ, 0xc0, !PT ;  /* 0x0000000400007c12 */ /* 0x002fc8000f8ec0ff */
[----:B------:R-:W-:-:S13]  /*3f10*/  ISETP.NE.AND P0, PT, R0, UR4, PT ;  /* 0x0000000400007c0c */ /* 0x000fda000bf05270 */
[----:B------:R-:W-:Y:S05]  /*3f20*/  @P0 BRA `(.L_x_71) ;  /* 0x00000000003c0947 */ /* 0x000fea0003800000 */
[----:B------:R-:W1:Y:S01]  /*3f30*/  S2R R2, SR_LANEID ;  /* 0x0000000000027919 */ /* 0x000e620000000000 */
[----:B------:R-:W-:-:S06]  /*3f40*/  ULOP3.LUT UR5, URZ, UR5, URZ, 0x33, !UPT ;  /* 0x00000005ff057292 */ /* 0x000fcc000f8e33ff */
[----:B------:R-:W-:-:S04]  /*3f50*/  IMAD.U32 R0, RZ, RZ, UR5 ;  /* 0x00000005ff007e24 */ /* 0x000fc8000f8e00ff */
[----:B------:R2:W4:Y:S02]  /*3f60*/  REDUX UR7, R0 ;  /* 0x00000000000773c4 */ /* 0x0005240000000000 */
[----:B------:R1:W-:Y:S01]  /*3f70*/  UTCATOMSWS.AND URZ, UR5 ;  /* 0x0000000500ff79e3 */ /* 0x0003e20008000000 */
[----:B--2---:R-:W-:Y:S01]  /*3f80*/  LOP3.LUT R0, RZ, UR4, RZ, 0x33, !PT ;  /* 0x00000004ff007c12 */ /* 0x004fe2000f8e33ff */
[----:B------:R-:W-:Y:S02]  /*3f90*/  VOTEU.ANY UR4, UPT, PT ;  /* 0x0000000000047886 */ /* 0x000fe400038e0100 */
[----:B------:R-:W-:Y:S02]  /*3fa0*/  UFLO.U32 UR4, UR4 ;  /* 0x00000004000472bd */ /* 0x000fe400080e0000 */
[----:B------:R-:W2:Y:S04]  /*3fb0*/  REDUX UR6, R0 ;  /* 0x00000000000673c4 */ /* 0x000ea80000000000 */
[----:B-1----:R-:W-:-:S02]  /*3fc0*/  ISETP.EQ.U32.AND P0, PT, R2, UR4, PT ;  /* 0x0000000402007c0c */ /* 0x002fc4000bf02070 */
[----:B----4-:R-:W-:-:S11]  /*3fd0*/  MOV R2, UR7 ;  /* 0x0000000700027c02 */ /* 0x010fd60008000f00 */
[----:B------:R1:W-:Y:S01]  /*3fe0*/  @P0 ATOMS.AND RZ, [UR8+0x14], R2 ;  /* 0x00001402ffff098c */ /* 0x0003e2000a800008 */
[----:B--2---:R-:W-:-:S05]  /*3ff0*/  IMAD.U32 R0, RZ, RZ, UR6 ;  /* 0x00000006ff007e24 */ /* 0x004fca000f8e00ff */
[----:B------:R1:W-:Y:S01]  /*4000*/  @P0 ATOMS.AND RZ, [UR8+0x18], R0 ;  /* 0x00001800ffff098c */ /* 0x0003e2000a800008 */
[----:B------:R-:W-:Y:S05]  /*4010*/  BRA `(.L_x_72) ;  /* 0x0000000000147947 */ /* 0x000fea0003800000 */
.L_x_71:
[----:B------:R-:W-:Y:S02]  /*4020*/  MOV R2, 0x4040 ;  /* 0x0000404000027802 */ /* 0x000fe40000000f00 */
[----:B---3-5:R-:W-:Y:S05]  /*4030*/  CALL.REL.NOINC `($__internal_0_$__cuda_sm10x_tcgen05_guardrail_trap_col_being_dealloced_not_returned_by_alloc) ;  /* 0x0000005000c07944 */ /* 0x028fea0003c00000 */
[----:B------:R-:W-:Y:S05]  /*4040*/  BRA `(.L_x_72) ;  /* 0x0000000000087947 */ /* 0x000fea0003800000 */
.L_x_70:
[----:B------:R-:W-:Y:S02]  /*4050*/  MOV R2, 0x4070 ;  /* 0x0000407000027802 */ /* 0x000fe40000000f00 */
[----:B---3-5:R-:W-:Y:S05]  /*4060*/  CALL.REL.NOINC `($__internal_2_$__cuda_sm10x_tcgen05_guardrail_trap_unallocated_columns_being_dealloced) ;  /* 0x0000005000cc7944 */ /* 0x028fea0003c00000 */
.L_x_72:
[----:B------:R-:W-:Y:S01]  /*4070*/  NOP ;  /* 0x0000000000007918 */ /* 0x000fe20000000000 */
[----:B------:R-:W-:Y:S05]  /*4080*/  EXIT ;  /* 0x000000000000794d */ /* 0x000fea0003800000 */
.L_x_54:
[----:B------:R-:W-:-:S09]  /*4090*/  UISETP.NE.OR UP0, UPT, UR17, 0x3, !UP3 ;  /* 0x000000031100788c */ /* 0x000fd2000df05670 */
[----:B------:R-:W-:Y:S05]  /*40a0*/  BRA.U UP0, `(.L_x_73) ;  /* 0x0000001100547547 */ /* 0x000fea000b800000 */
[----:B------:R-:W1:Y:S01]  /*40b0*/  LDCU UR31, c[0x0][0x370] ;  /* 0x00006e00ff1f77ac */ /* 0x000e620008000800 */
[----:B------:R-:W2:Y:S01]  /*40c0*/  LDC.64 R16, c[0x0][0x348] ;  /* 0x0000d200ff107b82 */ /* 0x000ea20000000a00 */
[----:B------:R-:W-:Y:S02]  /*40d0*/  HFMA2 R13, -RZ, RZ, 0, 0 ;  /* 0x00000000ff0d7431 */ /* 0x000fe400000001ff */
[----:B------:R-:W-:Y:S01]  /*40e0*/  IMAD.MOV.U32 R15, RZ, RZ, 0x1 ;  /* 0x00000001ff0f7424 */ /* 0x000fe200078e00ff */
[----:B------:R-:W1:Y:S01]  /*40f0*/  LDCU.128 UR48, c[0x0][0xb10] ;  /* 0x00016200ff3077ac */ /* 0x000e620008000c00 */
[----:B------:R-:W-:Y:S01]  /*4100*/  IMAD.MOV.U32 R14, RZ, RZ, RZ ;  /* 0x000000ffff0e7224 */ /* 0x000fe200078e00ff */
[----:B------:R-:W-:Y:S01]  /*4110*/  MOV R7, 0x1000 ;  /* 0x0000100000077802 */ /* 0x000fe20000000f00 */
[----:B------:R-:W3:Y:S01]  /*4120*/  LDCU UR30, c[0x0][0x374] ;  /* 0x00006e80ff1e77ac */ /* 0x000ee20008000800 */
[----:B------:R-:W4:Y:S01]  /*4130*/  LDC.64 R2, c[0x0][0x888] ;  /* 0x00022200ff027b82 */ /* 0x000f220000000a00 */
[----:B------:R-:W3:Y:S01]  /*4140*/  LDCU UR15, c[0x0][0xb0c] ;  /* 0x00016180ff0f77ac */ /* 0x000ee20008000800 */
[----:B------:R-:W2:Y:S06]  /*4150*/  LDCU UR41, c[0x0][0xb20] ;  /* 0x00016400ff2977ac */ /* 0x000eac0008000800 */
[----:B------:R-:W4:Y:S01]  /*4160*/  LDC.64 R4, c[0x0][0x890] ;  /* 0x00022400ff047b82 */ /* 0x000f220000000a00 */
[----:B------:R-:W2:Y:S01]  /*4170*/  LDCU UR4, c[0x0][0xb30] ;  /* 0x00016600ff0477ac */ /* 0x000ea20008000800 */
[----:B------:R-:W-:Y:S01]  /*4180*/  UMOV UR21, 0x400 ;  /* 0x0000040000157882 */ /* 0x000fe20000000000 */
[----:B-1----:R-:W-:-:S02]  /*4190*/  UIMAD.WIDE.U32 UR6, UR31, UR48, URZ ;  /* 0x000000301f0672a5 */ /* 0x002fc4000f8e00ff */
[----:B---3--:R-:W-:Y:S02]  /*41a0*/  UIMAD.WIDE.U32 UR8, UR30, UR51, URZ ;  /* 0x000000331e0872a5 */ /* 0x008fe4000f8e00ff */
[----:B------:R-:W-:Y:S02]  /*41b0*/  ULEA UR21, UR47, UR21, 0x18 ;  /* 0x000000152f157291 */ /* 0x000fe4000f8ec0ff */
[----:B------:R-:W-:Y:S02]  /*41c0*/  UPLOP3.LUT UP3, UPT, UPT, UPT, UPT, 0x40, 0x4 ;  /* 0x000000000004789c */ /* 0x000fe40003f6e870 */
[----:B------:R-:W-:Y:S01]  /*41d0*/  UIADD3 UR37, UPT, UPT, UR21, 0x48, URZ ;  /* 0x0000004815257890 */ /* 0x000fe2000fffe0ff */
[----:B------:R-:W-:Y:S01]  /*41e0*/  UMOV UR6, UR7 ;  /* 0x0000000700067c82 */ /* 0x000fe20008000000 */
[----:B------:R-:W-:Y:S01]  /*41f0*/  UMOV UR38, UR9 ;  /* 0x0000000900267c82 */ /* 0x000fe20008000000 */
[----:B------:R-:W-:Y:S02]  /*4200*/  UISETP.GE.AND UP0, UPT, UR42, 0x1, UPT ;  /* 0x000000012a00788c */ /* 0x000fe4000bf06270 */
[----:B------:R-:W-:Y:S01]  /*4210*/  UISETP.NE.AND UP4, UPT, UR42, 0x1, UPT ;  /* 0x000000012a00788c */ /* 0x000fe2000bf85270 */
[----:B------:R-:W1:Y:S01]  /*4220*/  LDCU.64 UR22, c[0x0][0xb28] ;  /* 0x00016500ff1677ac */ /* 0x000e620008000a00 */
[----:B------:R-:W-:-:S02]  /*4230*/  UISETP.NE.AND UP6, UPT, UR15, 0x1, UPT ;  /* 0x000000010f00788c */ /* 0x000fc4000bfc5270 */
[----:B------:R-:W-:Y:S02]  /*4240*/  UISETP.NE.AND UP5, UPT, UR50, 0x1, UPT ;  /* 0x000000013200788c */ /* 0x000fe4000bfa5270 */
[----:B------:R-:W-:Y:S02]  /*4250*/  UIADD3 UR33, UPT, UPT, UR21, 0x30, URZ ;  /* 0x0000003015217890 */ /* 0x000fe4000fffe0ff */
[----:B------:R-:W-:Y:S02]  /*4260*/  UIADD3 UR25, UPT, UPT, UR21, 0x38, URZ ;  /* 0x0000003815197890 */ /* 0x000fe4000fffe0ff */
[----:B------:R-:W-:Y:S02]  /*4270*/  UIADD3 UR17, UPT, UPT, UR21, 0x40, URZ ;  /* 0x0000004015117890 */ /* 0x000fe4000fffe0ff */
[----:B------:R-:W-:Y:S02]  /*4280*/  UPRMT UR37, UR47, 0x654, UR37 ;  /* 0x000006542f257896 */ /* 0x000fe40008000025 */
[----:B------:R-:W-:-:S02]  /*4290*/  USHF.R.U32.HI UR39, URZ, UR49, UR6 ;  /* 0x00000031ff277299 */ /* 0x000fc40008011606 */
[----:B--2---:R-:W-:Y:S02]  /*42a0*/  USHF.R.U32.HI UR38, URZ, UR41, UR38 ;  /* 0x00000029ff267299 */ /* 0x004fe40008011626 */
[----:B------:R-:W-:-:S11]  /*42b0*/  UISETP.NE.AND UP2, UPT, UR4, 0x1, UPT ;  /* 0x000000010400788c */ /* 0x000fd6000bf45270 */
.L_x_84:
[C---:B------:R-:W-:Y:S02]  /*42c0*/  LEA R12, R14.reuse, UR21, 0x3 ;  /* 0x000000150e0c7c11 */ /* 0x040fe4000f8e18ff */
[----:B------:R-:W-:Y:S02]  /*42d0*/  SHF.L.U32 R0, R13, 0x1f, RZ ;  /* 0x0000001f0d007819 */ /* 0x000fe400000006ff */
[----:B------:R-:W-:Y:S02]  /*42e0*/  LEA R8, R14, UR21, 0x4 ;  /* 0x000000150e087c11 */ /* 0x000fe4000f8e20ff */
[----:B--2---:R-:W2:Y:S02]  /*42f0*/  SYNCS.PHASECHK.TRANS64.TRYWAIT P0, [R12+URZ+0x80], R0 ;  /* 0x000080000c0075a7 */ /* 0x004ea400080011ff */
[----:B--2---:R-:W-:Y:S05]  /*4300*/  @!P0 BRA `(.L_x_74) ;  /* 0x0000004800bc8947 */ /* 0x004fea0003800000 */
.L_x_162:
[----:B------:R-:W3:Y:S01]  /*4310*/  LDS.128 R8, [R8+0x110] ;  /* 0x0001100008087984 */ /* 0x000ee20000000c00 */
[----:B------:R-:W-:Y:S01]  /*4320*/  UISETP.GE.AND UP0, UPT, UR42, 0x1, UPT ;  /* 0x000000012a00788c */ /* 0x000fe2000bf06270 */
[----:B------:R-:W-:Y:S01]  /*4330*/  @!PT LDS RZ, [RZ] ;  /* 0x00000000fffff984 */ /* 0x000fe20000000800 */
[----:B------:R-:W-:Y:S01]  /*4340*/  @!PT LDS RZ, [RZ] ;  /* 0x00000000fffff984 */ /* 0x000fe20000000800 */
[----:B------:R-:W-:Y:S01]  /*4350*/  @!PT LDS RZ, [RZ] ;  /* 0x00000000fffff984 */ /* 0x000fe20000000800 */
[----:B------:R-:W-:Y:S01]  /*4360*/  @!PT LDS RZ, [RZ] ;  /* 0x00000000fffff984 */ /* 0x000fe20000000800 */
[----:B------:R1:W-:Y:S06]  /*4370*/  MEMBAR.ALL.CTA ;  /* 0x0000000000007992 */ /* 0x0003ec0000008000 */
[----:B-1----:R-:W1:Y:S01]  /*4380*/  FENCE.VIEW.ASYNC.S ;  /* 0x00000000000073c6 */ /* 0x002e620000000000 */
[----:B---3--:R-:W-:Y:S11]  /*4390*/  LOP3.LUT P0, RZ, R10, 0x1, RZ, 0xc0, !PT ;  /* 0x000000010aff7812 */ /* 0x008ff6000780c0ff */
[----:B------:R-:W-:Y:S02]  /*43a0*/  @!UPT UIADD3 URZ, UPT, UPT, URZ, URZ, URZ ;  /* 0x000000fffffff290 */ /* 0x000fe4000fffe0ff */
[----:B-1----:R-:W-:Y:S01]  /*43b0*/  VOTEU.ANY UP1, P0 ;  /* 0x0000000000ff7886 */ /* 0x002fe20000020100 */
[----:B------:R-:W-:Y:S11]  /*43c0*/  PLOP3.LUT P0, PT, PT, PT, UP1, 0x80, 0x8 ;  /* 0x000000000008781c */ /* 0x000ff60003f0f018 */
[----:B------:R-:W-:Y:S02]  /*43d0*/  @!UPT UIADD3 URZ, UPT, UPT, URZ, URZ, URZ ;  /* 0x000000fffffff290 */ /* 0x000fe4000fffe0ff */
[----:B--2---:R-:W-:Y:S02]  /*43e0*/  @P0 SHF.R.U32.HI R0, RZ, 0x10, R9 ;  /* 0x00000010ff000819 */ /* 0x004fe40000011609 */
[----:B------:R-:W-:Y:S02]  /*43f0*/  @P0 MOV R6, R8 ;  /* 0x0000000800060202 */ /* 0x000fe40000000f00 */
[----:B------:R-:W-:Y:S01]  /*4400*/  @P0 R2UR UR4, R0 ;  /* 0x00000000000402ca */ /* 0x000fe200000e0000 */
[----:B------:R-:W-:Y:S01]  /*4410*/  VIADD R0, R12, 0x90 ;  /* 0x000000900c007836 */ /* 0x000fe20000000000 */
[----:B------:R-:W-:Y:S02]  /*4420*/  @P0 LOP3.LUT R8, R9, 0xffff, RZ, 0xc0, !PT ;  /* 0x0000ffff09080812 */ /* 0x000fe400078ec0ff */
[----:B------:R-:W-:Y:S02]  /*4430*/  @P0 R2UR UR6, R6 ;  /* 0x00000000060602ca */ /* 0x000fe400000e0000 */
[----:B------:R-:W-:Y:S02]  /*4440*/  PRMT R0, RZ, 0x654, R0 ;  /* 0x00000654ff007816 */ /* 0x000fe40000000000 */
[----:B------:R-:W-:Y:S02]  /*4450*/  @P0 R2UR UR5, R8 ;  /* 0x00000000080502ca */ /* 0x000fe400000e0000 */
[----:B------:R1:W-:Y:S03]  /*4460*/  SYNCS.ARRIVE.TRANS64.RED.A1T0 RZ, [R0+URZ], RZ ;  /* 0x000000ff00ff79a7 */ /* 0x0003e600081004ff */
[----:B------:R-:W-:Y:S04]  /*4470*/  @UP1 UMOV UR29, UR4 ;  /* 0x00000004001d1c82 */ /* 0x000fe80008000000 */
[----:B------:R-:W-:Y:S04]  /*4480*/  @UP1 UMOV UR14, UR6 ;  /* 0x00000006000e1c82 */ /* 0x000fe80008000000 */
[----:B------:R-:W-:Y:S01]  /*4490*/  @UP1 UMOV UR13, UR5 ;  /* 0x00000005000d1c82 */ /* 0x000fe20008000000 */
[----:B------:R-:W-:Y:S05]  /*44a0*/  BRA.U !UP0, `(.L_x_75) ;  /* 0x0000000108a47547 */ /* 0x000fea000b800000 */
[----:B------:R-:W-:Y:S02]  /*44b0*/  UIMAD.WIDE.U32 UR18, UR13, UR51, URZ ;  /* 0x000000330d1272a5 */ /* 0x000fe4000f8e00ff */
[----:B------:R-:W-:Y:S02]  /*44c0*/  UIMAD.WIDE.U32 UR26, UR14, UR48, URZ ;  /* 0x000000300e1a72a5 */ /* 0x000fe4000f8e00ff */
[----:B------:R-:W-:Y:S02]  /*44d0*/  USEL UR4, UR30, UR38, !UP5 ;  /* 0x000000261e047287 */ /* 0x000fe4000e800000 */
[----:B------:R-:W-:Y:S02]  /*44e0*/  USEL UR7, UR31, UR39, !UP6 ;  /* 0x000000271f077287 */ /* 0x000fe4000f000000 */
[----:B------:R-:W-:Y:S02]  /*44f0*/  UIMAD.WIDE.U32 UR8, UR4, UR22, URZ ;  /* 0x00000016040872a5 */ /* 0x000fe4000f8e00ff */
[----:B------:R-:W-:Y:S01]  /*4500*/  UIMAD.WIDE.U32 UR10, UR7, UR22, URZ ;  /* 0x00000016070a72a5 */ /* 0x000fe2000f8e00ff */
[----:B------:R-:W-:Y:S02]  /*4510*/  UMOV UR5, UR19 ;  /* 0x0000001300057c82 */ /* 0x000fe40008000000 */
[----:B------:R-:W-:Y:S03]  /*4520*/  USHF.R.U32.HI UR6, URZ, UR41, UR5 ;  /* 0x00000029ff067299 */ /* 0x000fe60008011605 */
[----:B------:R-:W-:Y:S01]  /*4530*/  UMOV UR5, UR27 ;  /* 0x0000001b00057c82 */ /* 0x000fe20008000000 */
[----:B------:R-:W-:Y:S02]  /*4540*/  USEL UR6, UR13, UR6, !UP5 ;  /* 0x000000060d067287 */ /* 0x000fe4000e800000 */
[----:B------:R-:W-:Y:S03]  /*4550*/  USHF.R.U32.HI UR12, URZ, UR49, UR5 ;  /* 0x00000031ff0c7299 */ /* 0x000fe60008011605 */
[----:B------:R-:W-:Y:S02]  /*4560*/  UMOV UR5, UR9 ;  /* 0x0000000900057c82 */ /* 0x000fe40008000000 */
[----:B------:R-:W-:Y:S03]  /*4570*/  @UP4 USHF.R.U32.HI UR4, URZ, UR23, UR5 ;  /* 0x00000017ff044299 */ /* 0x000fe60008011605 */
[----:B------:R-:W-:Y:S01]  /*4580*/  UMOV UR5, UR11 ;  /* 0x0000000b00057c82 */ /* 0x000fe20008000000 */
[----:B------:R-:W-:Y:S02]  /*4590*/  UIMAD UR4, UR42, UR4, URZ ;  /* 0x000000042a0472a4 */ /* 0x000fe4000f8e02ff */
[----:B------:R-:W-:Y:S02]  /*45a0*/  @UP4 USHF.R.U32.HI UR7, URZ, UR23, UR5 ;  /* 0x00000017ff074299 */ /* 0x000fe40008011605 */
[----:B------:R-:W-:Y:S02]  /*45b0*/  UIMAD.WIDE.U32 UR10, UR6, UR22, URZ ;  /* 0x00000016060a72a5 */ /* 0x000fe4000f8e00ff */
[----:B------:R-:W-:Y:S02]  /*45c0*/  USEL UR5, UR14, UR12, !UP6 ;  /* 0x0000000c0e057287 */ /* 0x000fe4000f000000 */
[----:B------:R-:W-:Y:S02]  /*45d0*/  UIMAD UR8, UR42, UR7, URZ ;  /* 0x000000072a0872a4 */ /* 0x000fe4000f8e02ff */
[----:B------:R-:W-:Y:S03]  /*45e0*/  UISETP.GE.AND UP0, UPT, UR6, UR4, UPT ;  /* 0x000000040600728c */ /* 0x000fe6000bf06270 */
[----:B------:R-:W-:Y:S01]  /*45f0*/  UMOV UR4, UR11 ;  /* 0x0000000b00047c82 */ /* 0x000fe20008000000 */
[----:B------:R-:W-:Y:S02]  /*4600*/  UISETP.GE.OR UP0, UPT, UR5, UR8, UP0 ;  /* 0x000000080500728c */ /* 0x000fe40008706670 */
[----:B------:R-:W-:Y:S02]  /*4610*/  USHF.R.U32.HI UR4, URZ, UR23, UR4 ;  /* 0x00000017ff047299 */ /* 0x000fe40008011604 */
[----:B------:R-:W-:Y:S02]  /*4620*/  UIMAD.WIDE.U32 UR8, UR5, UR22, URZ ;  /* 0x00000016050872a5 */ /* 0x000fe4000f8e00ff */
[----:B------:R-:W-:Y:S04]  /*4630*/  USEL UR10, UR6, UR4, !UP4 ;  /* 0x00000004060a7287 */ /* 0x000fe8000e000000 */
[----:B------:R-:W-:Y:S01]  /*4640*/  UIADD3 UR11, UPT, UPT, -UR10, URZ, URZ ;  /* 0x000000ff0a0b7290 */ /* 0x000fe2000fffe1ff */
[----:B------:R-:W-:Y:S02]  /*4650*/  @!UP0 UMOV UR4, UR9 ;  /* 0x0000000900048c82 */ /* 0x000fe40008000000 */
[----:B------:R-:W-:Y:S02]  /*4660*/  @!UP0 USHF.R.U32.HI UR4, URZ, UR23, UR4 ;  /* 0x00000017ff048299 */ /* 0x000fe40008011604 */
[----:B------:R-:W-:Y:S02]  /*4670*/  UIMAD UR8, UR42, UR11, UR6 ;  /* 0x0000000b2a0872a4 */ /* 0x000fe4000f8e0206 */
[----:B------:R-:W-:Y:S04]  /*4680*/  @!UP0 USEL UR4, UR5, UR4, !UP4 ;  /* 0x0000000405048287 */ /* 0x000fe8000e000000 */
[----:B------:R-:W-:Y:S02]  /*4690*/  @!UP0 UIMAD UR8, UR7, UR8, UR4 ;  /* 0x00000008070882a4 */ /* 0x000fe4000f8e0204 */
[----:B------:R-:W-:Y:S02]  /*46a0*/  @!UP0 UIADD3 UR9, UPT, UPT, UR10, -UR4, URZ ;  /* 0x800000040a098290 */ /* 0x000fe4000fffe0ff */
[----:B------:R-:W-:Y:S02]  /*46b0*/  UIADD3 UR4, UPT, UPT, -UR5, URZ, URZ ;  /* 0x000000ff05047290 */ /* 0x000fe4000fffe1ff */
[----:B------:R-:W-:Y:S02]  /*46c0*/  UIADD3 UR7, UPT, UPT, -UR6, URZ, URZ ;  /* 0x000000ff06077290 */ /* 0x000fe4000fffe1ff */
[----:B------:R-:W-:Y:S02]  /*46d0*/  @!UP0 UIMAD UR6, UR9, UR42, UR5 ;  /* 0x0000002a090682a4 */ /* 0x000fe4000f8e0205 */
[----:B------:R-:W-:Y:S02]  /*46e0*/  UIMAD UR14, UR15, UR4, UR14 ;  /* 0x000000040f0e72a4 */ /* 0x000fe4000f8e020e */
[----:B------:R-:W-:Y:S01]  /*46f0*/  UIMAD UR13, UR50, UR7, UR13 ;  /* 0x00000007320d72a4 */ /* 0x000fe2000f8e020d */
[----:B------:R-:W-:Y:S02]  /*4700*/  @!UP0 UMOV UR5, UR8 ;  /* 0x0000000800058c82 */ /* 0x000fe40008000000 */
[----:B------:R-:W-:Y:S02]  /*4710*/  UIMAD UR14, UR5, UR15, UR14 ;  /* 0x0000000f050e72a4 */ /* 0x000fe4000f8e020e */
[----:B------:R-:W-:Y:S11]  /*4720*/  UIMAD UR13, UR6, UR50, UR13 ;  /* 0x00000032060d72a4 */ /* 0x000ff6000f8e020d */
[----:B------:R-:W-:Y:S01]  /*4730*/  @!UPT UIADD3 URZ, UPT, UPT, URZ, URZ, URZ ;  /* 0x000000fffffff290 */ /* 0x000fe2000fffe0ff */
.L_x_75:
[----:B------:R-:W2:Y:S01]  /*4740*/  @!UP2 LDCU.128 UR8, c[0x0][0xb10] ;  /* 0x00016200ff08a7ac */ /* 0x000ea20008000c00 */
[C---:B----4-:R-:W-:Y:S02]  /*4750*/  ISETP.NE.U32.AND P1, PT, R4.reuse, RZ, PT ;  /* 0x000000ff0400720c */ /* 0x050fe40003f25070 */
[----:B------:R-:W-:Y:S02]  /*4760*/  ISETP.NE.U32.AND P0, PT, R4, RZ, PT ;  /* 0x000000ff0400720c */ /* 0x000fe40003f05070 */
[C---:B------:R-:W-:Y:S02]  /*4770*/  ISETP.NE.AND.EX P1, PT, R5.reuse, RZ, PT, P1 ;  /* 0x000000ff0500720c */ /* 0x040fe40003f25310 */
[----:B------:R-:W-:Y:S01]  /*4780*/  ISETP.NE.AND.EX P0, PT, R5, RZ, PT, P0 ;  /* 0x000000ff0500720c */ /* 0x000fe20003f05300 */
[----:B------:R-:W3:Y:S01]  /*4790*/  @!UP2 LDCU UR5, c[0x0][0xb0c] ;  /* 0x00016180ff05a7ac */ /* 0x000ee20008000800 */
[----:B------:R-:W-:Y:S01]  /*47a0*/  SHF.L.U32 R9, R15, 0x1f, RZ ;  /* 0x0000001f0f097819 */ /* 0x000fe200000006ff */
[----:B------:R-:W-:Y:S02]  /*47b0*/  USHF.L.U32 UR35, UR16, 0x6, URZ ;  /* 0x0000000610237899 */ /* 0x000fe400080006ff */
[----:B------:R-:W-:Y:S02]  /*47c0*/  USHF.L.U32 UR34, UR20, 0x7, URZ ;  /* 0x0000000714227899 */ /* 0x000fe400080006ff */
[----:B--2---:R-:W-:Y:S07]  /*47d0*/  UIMAD.WIDE.U32 UR6, UR14, UR8, URZ ;  /* 0x000000080e0672a5 */ /* 0x004fee000f8e00ff */
[----:B------:R-:W-:Y:S01]  /*47e0*/  @!UP2 UMOV UR4, UR7 ;  /* 0x000000070004ac82 */ /* 0x000fe20008000000 */
[----:B---3--:R-:W-:Y:S02]  /*47f0*/  @!UP2 UISETP.NE.AND UP0, UPT, UR5, 0x1, UPT ;  /* 0x000000010500a88c */ /* 0x008fe4000bf05270 */
[----:B------:R-:W-:Y:S02]  /*4800*/  @!UP2 USHF.R.U32.HI UR4, URZ, UR9, UR4 ;  /* 0x00000009ff04a299 */ /* 0x000fe40008011604 */
[----:B------:R-:W-:Y:S02]  /*4810*/  UIMAD.WIDE.U32 UR6, UR13, UR11, URZ ;  /* 0x0000000b0d0672a5 */ /* 0x000fe4000f8e00ff */
[----:B------:R-:W-:Y:S02]  /*4820*/  @!UP2 USEL UR8, UR14, UR4, !UP0 ;  /* 0x000000040e08a287 */ /* 0x000fe4000c000000 */
[----:B------:R-:W-:Y:S03]  /*4830*/  @!UP2 UISETP.NE.AND UP0, UPT, UR10, 0x1, UPT ;  /* 0x000000010a00a88c */ /* 0x000fe6000bf05270 */
[----:B------:R-:W-:Y:S02]  /*4840*/  @!UP2 UMOV UR6, UR7 ;  /* 0x000000070006ac82 */ /* 0x000fe40008000000 */
[----:B------:R-:W2:Y:S02]  /*4850*/  @!UP2 LDCU UR4, c[0x0][0xb20] ;  /* 0x00016400ff04a7ac */ /* 0x000ea40008000800 */
[----:B--2---:R-:W-:Y:S04]  /*4860*/  @!UP2 USHF.R.U32.HI UR6, URZ, UR4, UR6 ;  /* 0x00000004ff06a299 */ /* 0x004fe80008011606 */
[----:B------:R-:W-:Y:S04]  /*4870*/  @!UP2 USEL UR6, UR13, UR6, !UP0 ;  /* 0x000000060d06a287 */ /* 0x000fe8000c000000 */
[----:B------:R-:W-:Y:S02]  /*4880*/  @!UP2 UIADD3 UR4, UPT, UPT, -UR8, UR6, URZ ;  /* 0x000000060804a290 */ /* 0x000fe4000fffe1ff */
[----:B------:R-:W-:Y:S02]  /*4890*/  @!UP2 UIADD3 UR6, UPT, UPT, UR8, -UR6, URZ ;  /* 0x800000060806a290 */ /* 0x000fe4000fffe0ff */
[----:B------:R-:W-:Y:S02]  /*48a0*/  @!UP2 UIMAD UR14, UR4, UR5, UR14 ;  /* 0x00000005040ea2a4 */ /* 0x000fe4000f8e020e */
[----:B------:R-:W-:Y:S01]  /*48b0*/  @!UP2 UIMAD UR13, UR6, UR10, UR13 ;  /* 0x0000000a060da2a4 */ /* 0x000fe2000f8e020d */
[----:B------:R-:W-:Y:S11]  /*48c0*/  BRA.U UP3, `(.L_x_76) ;  /* 0x0000000103107547 */ /* 0x000ff6000b800000 */
[----:B------:R-:W-:Y:S04]  /*48d0*/  MOV R6, UR40 ;  /* 0x0000002800067c02 */ /* 0x000fe80008000f00 */
[----:B------:R-:W-:Y:S04]  /*48e0*/  SHF.L.U32 R6, R6, 0x1f, RZ ;  /* 0x0000001f06067819 */ /* 0x000fe800000006ff */
[----:B------:R-:W2:Y:S02]  /*48f0*/  SYNCS.PHASECHK.TRANS64.TRYWAIT P2, [UR21+0x78], R6 ;  /* 0x00007806ff0075a7 */ /* 0x000ea40008041115 */
[----:B--2---:R-:W-:Y:S05]  /*4900*/  @!P2 BRA `(.L_x_77) ;  /* 0x000000440050a947 */ /* 0x004fea0003800000 */
.L_x_76:
[----:B------:R-:W-:Y:S05]  /*4910*/  @!P1 BRA `(.L_x_78) ;  /* 0x0000000000309947 */ /* 0x000fea0003800000 */
[----:B------:R-:W-:Y:S01]  /*4920*/  ISETP.NE.U32.AND P1, PT, R2, RZ, PT ;  /* 0x000000ff0200720c */ /* 0x000fe20003f25070 */
[----:B------:R-:W2:Y:S01]  /*4930*/  LDCU.64 UR4, c[0x0][0x358] ;  /* 0x00006b00ff0477ac */ /* 0x000ea20008000a00 */
[----:B------:R-:W-:Y:S02]  /*4940*/  IMAD.MOV.U32 R45, RZ, RZ, 0x1 ;  /* 0x00000001ff2d7424 */ /* 0x000fe400078e00ff */
[----:B------:R-:W-:Y:S11]  /*4950*/  ISETP.NE.AND.EX P1, PT, R3, RZ, PT, P1 ;  /* 0x000000ff0300720c */ /* 0x000ff60003f25310 */
[----:B------:R-:W-:Y:S02]  /*4960*/  @!UPT UIADD3 URZ, UPT, UPT, URZ, URZ, URZ ;  /* 0x000000fffffff290 */ /* 0x000fe4000fffe0ff */
[----:B------:R-:W3:Y:S01]  /*4970*/  @P1 LDC.64 R10, c[0x0][0x888] ;  /* 0x00022200ff0a1b82 */ /* 0x000ee20000000a00 */
[----:B-1----:R-:W-:Y:S04]  /*4980*/  @P1 IMAD R0, R4, UR36, RZ ;  /* 0x0000002404001c24 */ /* 0x002fe8000f8e02ff */
[----:B---3--:R-:W-:Y:S04]  /*4990*/  @P1 IMAD.WIDE R10, R0, 0x4, R10 ;  /* 0x00000004000a1825 */ /* 0x008fe800078e020a */
[----:B------:R-:W-:Y:S01]  /*49a0*/  HFMA2 R0, -RZ, RZ, 0, 5.9604644775390625e-08 ;  /* 0x00000001ff007431 */ /* 0x000fe200000001ff */
[----:B--2--5:R2:W5:Y:S04]  /*49b0*/  @P1 LDG.E R27, desc[UR4][R10.64] ;  /* 0x000000040a1b1981 */ /* 0x024568000c1e1900 */
[----:B------:R-:W-:Y:S01]  /*49c0*/  @!P1 PRMT R45, R0, 0x7610, R45 ;  /* 0x00007610002d9816 */ /* 0x000fe2000000002d */
[----:B--2---:R-:W3:Y:S06]  /*49d0*/  @!P1 LDC R27, c[0x0][0x880] ;  /* 0x00022000ff1b9b82 */ /* 0x004eec0000000800 */
.L_x_78:
[----:B---3-5:R-:W-:Y:S01]  /*49e0*/  @!P0 FSETP.EQ.AND P1, PT, R27, RZ, PT ;  /* 0x000000ff1b00820b */ /* 0x028fe20003f22000 */
[----:B------:R-:W-:Y:S01]  /*49f0*/  @!UPT UIADD3 URZ, UPT, UPT, URZ, URZ, URZ ;  /* 0x000000fffffff290 */ /* 0x000fe2000fffe0ff */
[----:B------:R-:W-:Y:S11]  /*4a00*/  @!P0 BRA `(.L_x_79) ;  /* 0x0000000000188947 */ /* 0x000ff60003800000 */
[----:B------:R-:W-:Y:S02]  /*4a10*/  LOP3.LUT P0, RZ, R45, 0xff, RZ, 0xc0, !PT ;  /* 0x000000ff2dff7812 */ /* 0x000fe4000780c0ff */
[----:B------:R-:W-:Y:S04]  /*4a20*/  ISETP.NE.U32.AND P1, PT, R2, RZ, PT ;  /* 0x000000ff0200720c */ /* 0x000fe80003f25070 */
[----:B------:R-:W-:Y:S04]  /*4a30*/  ISETP.NE.AND.EX P1, PT, R3, RZ, PT, P1 ;  /* 0x000000ff0300720c */ /* 0x000fe80003f25310 */
[----:B------:R-:W-:Y:S03]  /*4a40*/  PLOP3.LUT P1, PT, P1, PT, PT, 0x8, 0x80 ;  /* 0x000000000080781c */ /* 0x000fe60000f2e170 */
[----:B------:R-:W-:Y:S11]  /*4a50*/  @P0 FSETP.EQ.AND P1, PT, R27, RZ, PT ;  /* 0x000000ff1b00020b */ /* 0x000ff60003f22000 */
[----:B------:R-:W-:Y:S02]  /*4a60*/  @!UPT UIADD3 URZ, UPT, UPT, URZ, URZ, URZ ;  /* 0x000000fffffff290 */ /* 0x000fe4000fffe0ff */
.L_x_79:
[----:B------:R-:W2:Y:S01]  /*4a70*/  SYNCS.PHASECHK.TRANS64.TRYWAIT P2, [UR21+0x50], R9 ;  /* 0x00005009ff0075a7 */ /* 0x000ea20008041115 */
[----:B------:R-:W-:Y:S04]  /*4a80*/  ELECT P0, URZ, PT ;  /* 0x0000000000ff782f */ /* 0x000fe80003800000 */
[----:B------:R-:W-:Y:S11]  /*4a90*/  PLOP3.LUT P1, PT, P1, P0, PT, 0xf2, 0x2f ;  /* 0x00000000002f781c */ /* 0x000ff60000f21e72 */
[----:B------:R-:W-:Y:S02]  /*4aa0*/  @!UPT UIADD3 URZ, UPT, UPT, URZ, URZ, URZ ;  /* 0x000000fffffff290 */ /* 0x000fe4000fffe0ff */
[----:B------:R-:W-:Y:S05]  /*4ab0*/  @!P1 IADD3 R8, P0, PT, R16, 0x580, RZ ;  /* 0x0000058010089810 */ /* 0x000fea0007f1e0ff */
[----:B-1----:R-:W-:Y:S01]  /*4ac0*/  @!P1 IMAD.X R6, RZ, RZ, R17, P0 ;  /* 0x000000ffff069224 */ /* 0x002fe200000e0611 */
[----:B--2---:R-:W-:Y:S07]  /*4ad0*/  @!P2 BRA `(.L_x_80) ;  /* 0x0000004000f4a947 */ /* 0x004fee0003800000 */
.L_x_165:
[----:B------:R-:W-:Y:S01]  /*4ae0*/  @!P1 R2UR UR5, R8 ;  /* 0x00000000080592ca */ /* 0x000fe200000e0000 */
[----:B------:R-:W-:Y:S01]  /*4af0*/  VOTEU.ALL UP0, P1 ;  /* 0x0000000000ff7886 */ /* 0x000fe20000800000 */
[----:B------:R-:W-:Y:S01]  /*4b00*/  @!P1 R2UR UR4, R6 ;  /* 0x00000000060492ca */ /* 0x000fe200000e0000 */
[----:B-1----:R-:W-:Y:S01]  /*4b10*/  @!P1 IMAD.MOV.U32 R0, RZ, RZ, 0x1000 ;  /* 0x00001000ff009424 */ /* 0x002fe200078e00ff */
[----:B------:R-:W-:Y:S01]  /*4b20*/  UMOV UR8, 0x0 ;  /* 0x0000000000087882 */ /* 0x000fe20000000000 */
[----:B------:R-:W-:Y:S01]  /*4b30*/  UMOV UR9, 0x10000000 ;  /* 0x1000000000097882 */ /* 0x000fe20000000000 */
[----:B------:R-:W-:Y:S01]  /*4b40*/  @!UP0 UIADD3 UR32, UPT, UPT, UR21, 0x200, URZ ;  /* 0x0000020015208890 */ /* 0x000fe2000fffe0ff */
[----:B------:R-:W-:Y:S01]  /*4b50*/  @!P1 IADD3 R8, P0, PT, R16, 0x580, RZ ;  /* 0x0000058010089810 */ /* 0x000fe20007f1e0ff */
[----:B------:R-:W-:Y:S01]  /*4b60*/  VOTEU.ALL UP0, P1 ;  /* 0x0000000000ff7886 */ /* 0x000fe20000800000 */
[----:B------:R-:W-:Y:S03]  /*4b70*/  UPRMT UR6, UR47, 0x654, UR33 ;  /* 0x000006542f067896 */ /* 0x000fe60008000021 */
[----:B------:R-:W-:Y:S02]  /*4b80*/  @!P1 IMAD.X R6, RZ, RZ, R17, P0 ;  /* 0x000000ffff069224 */ /* 0x000fe400000e0611 */
[----:B------:R-:W-:Y:S02]  /*4b90*/  IMAD.U32 R10, RZ, RZ, UR5 ;  /* 0x00000005ff0a7e24 */ /* 0x000fe4000f8e00ff */
[----:B------:R-:W-:Y:S03]  /*4ba0*/  IMAD.U32 R11, RZ, RZ, UR4 ;  /* 0x00000004ff0b7e24 */ /* 0x000fe6000f8e00ff */
[----:B------:R-:W-:Y:S02]  /*4bb0*/  @!P1 R2UR UR4, R10 ;  /* 0x000000000a0492ca */ /* 0x000fe400000e0000 */
[----:B------:R-:W-:Y:S11]  /*4bc0*/  @!P1 R2UR UR5, R11 ;  /* 0x000000000b0592ca */ /* 0x000ff600000e0000 */
[----:B------:R-:W-:Y:S02]  /*4bd0*/  @!UPT UIADD3 URZ, UPT, UPT, URZ, URZ, URZ ;  /* 0x000000fffffff290 */ /* 0x000fe4000fffe0ff */
[----:B------:R1:W-:Y:S01]  /*4be0*/  @!UP0 UTMALDG.3D [UR32], [UR4], desc[UR8] ;  /* 0x00000820040085b4 */ /* 0x0003e20008011000 */
[----:B------:R1:W-:Y:S01]  /*4bf0*/  @!P1 SYNCS.ARRIVE.TRANS64.RED.A0TR RZ, [UR21+0x30], R0 ;  /* 0x00003000ffff99a7 */ /* 0x0003e20008300415 */
[----:B------:R-:W-:Y:S01]  /*4c00*/  SYNCS.ARRIVE.TRANS64.RED.A1T0 RZ, [UR6], RZ ;  /* 0x000000ffffff79a7 */ /* 0x000fe20008100406 */
[----:B------:R-:W2:Y:S02]  /*4c10*/  SYNCS.PHASECHK.TRANS64.TRYWAIT P2, [UR21+0x58], R9 ;  /* 0x00005809ff0075a7 */ /* 0x000ea40008041115 */
[----:B-12---:R-:W-:Y:S05]  /*4c20*/  @!P2 BRA `(.L_x_81) ;  /* 0x0000004000b8a947 */ /* 0x006fea0003800000 */
.L_x_167:
        /* <DEDUP_REMOVED lines=8> */
[----:B------:R-:W-:Y:S01]  /*4cb0*/  @!UP0 UIADD3 UR24, UPT, UPT, UR21, 0x1200, URZ ;  /* 0x0000120015188890 */ /* 0x000fe2000fffe0ff */
[----:B------:R-:W-:Y:S01]  /*4cc0*/  VOTEU.ALL UP0, P1 ;  /* 0x0000000000ff7886 */ /* 0x000fe20000800000 */
[----:B------:R-:W-:Y:S01]  /*4cd0*/  UMOV UR27, UR35 ;  /* 0x00000023001b7c82 */ /* 0x000fe20008000000 */
[----:B------:R-:W-:Y:S02]  /*4ce0*/  UMOV UR28, UR36 ;  /* 0x00000024001c7c82 */ /* 0x000fe40008000000 */
[----:B------:R-:W-:Y:S01]  /*4cf0*/  IMAD.U32 R10, RZ, RZ, UR5 ;  /* 0x00000005ff0a7e24 */ /* 0x000fe2000f8e00ff */
[----:B------:R-:W-:Y:S01]  /*4d00*/  UPRMT UR6, UR47, 0x654, UR25 ;  /* 0x000006542f067896 */ /* 0x000fe20008000019 */
[----:B------:R-:W-:Y:S02]  /*4d10*/  IMAD.U32 R11, RZ, RZ, UR4 ;  /* 0x00000004ff0b7e24 */ /* 0x000fe4000f8e00ff */
[----:B------:R-:W-:Y:S01]  /*4d20*/  @!P1 IMAD.X R6, RZ, RZ, R17, P0 ;  /* 0x000000ffff069224 */ /* 0x000fe200000e0611 */
        /* <DEDUP_REMOVED lines=8> */
.L_x_169:
[----:B------:R-:W-:Y:S01]  /*4db0*/  @!P1 R2UR UR5, R8 ;  /* 0x00000000080592ca */ /* 0x000fe200000e0000 */
[----:B------:R-:W-:Y:S01]  /*4dc0*/  VOTEU.ALL UP0, P1 ;  /* 0x0000000000ff7886 */ /* 0x000fe20000800000 */
[----:B------:R-:W-:Y:S01]  /*4dd0*/  @!P1 R2UR UR4, R6 ;  /* 0x00000000060492ca */ /* 0x000fe200000e0000 */
[----:B-1----:R-:W-:Y:S01]  /*4de0*/  @!P1 IMAD.MOV.U32 R0, RZ, RZ, 0x1000 ;  /* 0x00001000ff009424 */ /* 0x002fe200078e00ff */
[----:B------:R-:W-:Y:S01]  /*4df0*/  UMOV UR8, 0x0 ;  /* 0x0000000000087882 */ /* 0x000fe20000000000 */
[----:B------:R-:W-:Y:S01]  /*4e00*/  UMOV UR9, 0x10000000 ;  /* 0x1000000000097882 */ /* 0x000fe20000000000 */
[----:B------:R-:W-:Y:S01]  /*4e10*/  @!UP0 UIADD3 UR18, UPT, UPT, UR34, 0x40, URZ ;  /* 0x0000004022128890 */ /* 0x000fe2000fffe0ff */
[----:B------:R-:W-:Y:S01]  /*4e20*/  VIADD R14, R14, 0x1 ;  /* 0x000000010e0e7836 */ /* 0x000fe20000000000 */
[----:B------:R-:W-:Y:S01]  /*4e30*/  @!UP0 UIADD3 UR16, UPT, UPT, UR21, 0x2200, URZ ;  /* 0x0000220015108890 */ /* 0x000fe2000fffe0ff */
[----:B------:R-:W-:Y:S01]  /*4e40*/  VOTEU.ALL UP0, P1 ;  /* 0x0000000000ff7886 */ /* 0x000fe20000800000 */
[----:B------:R-:W-:Y:S01]  /*4e50*/  UMOV UR19, UR35 ;  /* 0x0000002300137c82 */ /* 0x000fe20008000000 */
[----:B------:R-:W-:Y:S02]  /*4e60*/  UMOV UR20, UR36 ;  /* 0x0000002400147c82 */ /* 0x000fe40008000000 */
[----:B------:R-:W-:Y:S01]  /*4e70*/  IMAD.U32 R10, RZ, RZ, UR5 ;  /* 0x00000005ff0a7e24 */ /* 0x000fe2000f8e00ff */
[----:B------:R-:W-:Y:S01]  /*4e80*/  UPRMT UR6, UR47, 0x654, UR17 ;  /* 0x000006542f067896 */ /* 0x000fe20008000011 */
        /* <DEDUP_REMOVED lines=9> */
.L_x_171:
[----:B------:R-:W-:Y:S01]  /*4f20*/  @!P1 IADD3 R6, P0, PT, R16, 0x580, RZ ;  /* 0x0000058010069810 */ /* 0x000fe20007f1e0ff */
[----:B------:R-:W-:Y:S01]  /*4f30*/  VOTEU.ALL UP0, P1 ;  /* 0x0000000000ff7886 */ /* 0x000fe20000800000 */
[----:B------:R-:W-:Y:S01]  /*4f40*/  UMOV UR6, 0x0 ;  /* 0x0000000000067882 */ /* 0x000fe20000000000 */
[----:B------:R-:W-:Y:S01]  /*4f50*/  UMOV UR7, 0x10000000 ;  /* 0x1000000000077882 */ /* 0x000fe20000000000 */
[----:B------:R-:W-:Y:S01]  /*4f60*/  @!P1 R2UR UR5, R6 ;  /* 0x00000000060592ca */ /* 0x000fe200000e0000 */
[----:B-1----:R-:W-:Y:S01]  /*4f70*/  @!P1 IMAD.X R0, RZ, RZ, R17, P0 ;  /* 0x000000ffff009224 */ /* 0x002fe200000e0611 */
[----:B------:R-:W-:Y:S01]  /*4f80*/  @!UP0 UIADD3 UR10, UPT, UPT, UR34, 0x60, URZ ;  /* 0x00000060220a8890 */ /* 0x000fe2000fffe0ff */
[----:B------:R-:W-:Y:S01]  /*4f90*/  R2UR UR16, R47 ;  /* 0x000000002f1072ca */ /* 0x000fe200000e0000 */
[----:B------:R-:W-:Y:S01]  /*4fa0*/  @!UP0 UIADD3 UR8, UPT, UPT, UR21, 0x3200, URZ ;  /* 0x0000320015088890 */ /* 0x000fe2000fffe0ff */
[----:B------:R-:W-:Y:S01]  /*4fb0*/  ISETP.NE.AND P0, PT, R14, 0x2, PT ;  /* 0x000000020e00780c */ /* 0x000fe20003f05270 */
[----:B------:R-:W-:Y:S01]  /*4fc0*/  @!UP0 UIADD3 UR9, UPT, UPT, UR21, 0x48, URZ ;  /* 0x0000004815098890 */ /* 0x000fe2000fffe0ff */
[----:B------:R-:W-:Y:S01]  /*4fd0*/  @!P1 R2UR UR4, R0 ;  /* 0x00000000000492ca */ /* 0x000fe200000e0000 */
[----:B------:R-:W-:Y:S01]  /*4fe0*/  VOTEU.ALL UP0, P1 ;  /* 0x0000000000ff7886 */ /* 0x000fe20000800000 */
[----:B------:R-:W-:Y:S01]  /*4ff0*/  UMOV UR11, UR35 ;  /* 0x00000023000b7c82 */ /* 0x000fe20008000000 */
[----:B------:R-:W-:Y:S01]  /*5000*/  UMOV UR12, UR36 ;  /* 0x00000024000c7c82 */ /* 0x000fe20008000000 */
[----:B------:R-:W-:Y:S01]  /*5010*/  SEL R0, RZ, 0x1, P0 ;  /* 0x00000001ff007807 */ /* 0x000fe20000000000 */
[----:B------:R-:W-:Y:S01]  /*5020*/  UIADD3 UR20, UPT, UPT, UR13, UR63, URZ ;  /* 0x0000003f0d147290 */ /* 0x000fe2000fffe0ff */
[----:B------:R-:W-:Y:S01]  /*5030*/  IMAD.U32 R8, RZ, RZ, UR5 ;  /* 0x00000005ff087e24 */ /* 0x000fe2000f8e00ff */
[----:B------:R-:W-:Y:S01]  /*5040*/  LOP3.LUT R15, R15, 0x1, RZ, 0x3c, !PT ;  /* 0x000000010f0f7812 */ /* 0x000fe200078e3cff */
[----:B------:R-:W-:Y:S01]  /*5050*/  UPLOP3.LUT UP3, UPT, UPT, UPT, UPT, 0x80, 0x8 ;  /* 0x000000000008789c */ /* 0x000fe20003f6f070 */
[----:B------:R-:W-:Y:S01]  /*5060*/  LOP3.LUT R13, R13, R0, RZ, 0x3c, !PT ;  /* 0x000000000d0d7212 */ /* 0x000fe200078e3cff */
[----:B------:R-:W-:Y:S01]  /*5070*/  UIADD3 UR16, UPT, UPT, UR14, UR16, URZ ;  /* 0x000000100e107290 */ /* 0x000fe2000fffe0ff */
[----:B------:R-:W-:Y:S01]  /*5080*/  SEL R14, R14, RZ, P0 ;  /* 0x000000ff0e0e7207 */ /* 0x000fe20000000000 */
[----:B------:R-:W-:Y:S01]  /*5090*/  UMOV UR36, UR29 ;  /* 0x0000001d00247c82 */ /* 0x000fe20008000000 */
[----:B------:R-:W-:Y:S01]  /*50a0*/  IMAD.U32 R9, RZ, RZ, UR4 ;  /* 0x00000004ff097e24 */ /* 0x000fe2000f8e00ff */
[----:B------:R-:W-:Y:S04]  /*50b0*/  @!P1 R2UR UR4, R8 ;  /* 0x00000000080492ca */ /* 0x000fe800000e0000 */
[----:B------:R-:W-:Y:S11]  /*50c0*/  @!P1 R2UR UR5, R9 ;  /* 0x00000000090592ca */ /* 0x000ff600000e0000 */
[----:B------:R-:W-:Y:S02]  /*50d0*/  @!UPT UIADD3 URZ, UPT, UPT, URZ, URZ, URZ ;  /* 0x000000fffffff290 */ /* 0x000fe4000fffe0ff */
[----:B------:R2:W-:Y:S01]  /*50e0*/  @!UP0 UTMALDG.3D [UR8], [UR4], desc[UR6] ;  /* 0x00000608040085b4 */ /* 0x0005e20008011000 */
[----:B------:R2:W-:Y:S01]  /*50f0*/  @!P1 SYNCS.ARRIVE.TRANS64.RED.A0TR RZ, [UR21+0x48], R7 ;  /* 0x00004807ffff99a7 */ /* 0x0005e20008300415 */
[----:B------:R-:W-:Y:S01]  /*5100*/  SYNCS.ARRIVE.TRANS64.RED.A1T0 RZ, [UR37], RZ ;  /* 0x000000ffffff79a7 */ /* 0x000fe20008100425 */
[----:B------:R-:W-:Y:S05]  /*5110*/  BRA.U UP1, `(.L_x_84) ;  /* 0xfffffff101687547 */ /* 0x000fea000b83ffff */
[----:B------:R-:W-:-:S04]  /*5120*/  SHF.L.U32 R2, R15, 0x1f, RZ ;  /* 0x0000001f0f027819 */ /* 0x000fc800000006ff */
[----:B------:R-:W1:Y:S02]  /*5130*/  SYNCS.PHASECHK.TRANS64.TRYWAIT P0, [UR21+0x50], R2 ;  /* 0x00005002ff0075a7 */ /* 0x000e640008001115 */
[----:B-1----:R-:W-:Y:S05]  /*5140*/  @!P0 BRA `(.L_x_85) ;  /* 0x0000003c00b88947 */ /* 0x002fea0003800000 */
.L_x_173:
[----:B------:R-:W3:Y:S02]  /*5150*/  SYNCS.PHASECHK.TRANS64.TRYWAIT P0, [UR21+0x58], R2 ;  /* 0x00005802ff0075a7 */ /* 0x000ee40008001115 */
[----:B---3--:R-:W-:Y:S05]  /*5160*/  @!P0 BRA `(.L_x_86) ;  /* 0x0000003c00c88947 */ /* 0x008fea0003800000 */
.L_x_175:
[----:B------:R-:W3:Y:S02]  /*5170*/  SYNCS.PHASECHK.TRANS64.TRYWAIT P0, [UR21+0x60], R2 ;  /* 0x00006002ff0075a7 */ /* 0x000ee40008001115 */
[----:B---3--:R-:W-:Y:S05]  /*5180*/  @!P0 BRA `(.L_x_87) ;  /* 0x0000003c00d88947 */ /* 0x008fea0003800000 */
.L_x_177:
[----:B-1----:R-:W-:-:S07]  /*5190*/  MOV R0, UR21 ;  /* 0x0000001500007c02 */ /* 0x002fce0008000f00 */
.L_x_88:
[----:B-1----:R-:W-:-:S04]  /*51a0*/  SHF.L.U32 R2, R15, 0x1f, RZ ;  /* 0x0000001f0f027819 */ /* 0x002fc800000006ff */
[----:B------:R1:W3:Y:S03]  /*51b0*/  SYNCS.PHASECHK.TRANS64.TRYWAIT P0, [R0+URZ+0x68], R2 ;  /* 0x00006802000075a7 */ /* 0x0002e600080011ff */
[----:B---3--:R-:W-:Y:S05]  /*51c0*/  @!P0 NANOSLEEP.SYNCS 0x989680 ;  /* 0x009896800000895d */ /* 0x008fea0003900000 */
[----:B------:R-:W3:Y:S02]  /*51d0*/  @!P0 SYNCS.PHASECHK.TRANS64 P0, [R0+URZ+0x68], R2 ;  /* 0x00006802000085a7 */ /* 0x000ee400080010ff */
[----:B--23--:R-:W-:Y:S05]  /*51e0*/  @P0 EXIT ;  /* 0x000000000000094d */ /* 0x00cfea0003800000 */
[----:B------:R-:W-:Y:S05]  /*51f0*/  BRA `(.L_x_88) ;  /* 0xfffffffc00e87947 */ /* 0x000fea000383ffff */
.L_x_73:
[----:B------:R-:W-:-:S06]  /*5200*/  UISETP.GE.AND UP0, UPT, UR17, 0x4, UPT ;  /* 0x000000041100788c */ /* 0x000fcc000bf06270 */
[----:B------:R-:W-:-:S13]  /*5210*/  PLOP3.LUT P0, PT, PT, PT, UP0, 0x80, 0x8 ;  /* 0x000000000008781c */ /* 0x000fda0003f0f008 */
[----:B------:R-:W-:Y:S05]  /*5220*/  @!P0 EXIT ;  /* 0x000000000000894d */ /* 0x000fea0003800000 */
[----:B------:R-:W-:Y:S01]  /*5230*/  BAR.SYNC.DEFER_BLOCKING 0x6, 0xa0 ;  /* 0x0182800000007b1d */ /* 0x000fe20000010000 */
[C---:B------:R-:W-:Y:S01]  /*5240*/  IMAD.SHL.U32 R3, R56.reuse, 0x20, RZ ;  /* 0x0000002038037824 */ /* 0x040fe200078e00ff */
[C---:B------:R-:W-:Y:S01]  /*5250*/  LOP3.LUT P0, RZ, R56.reuse, 0x4, RZ, 0xc0, !PT ;  /* 0x0000000438ff7812 */ /* 0x040fe2000780c0ff */
[C---:B------:R-:W-:Y:S01]  /*5260*/  IMAD.SHL.U32 R2, R56.reuse, 0x10, RZ ;  /* 0x0000001038027824 */ /* 0x040fe200078e00ff */
[----:B------:R-:W-:Y:S01]  /*5270*/  CS2R R52, SRZ ;  /* 0x0000000000347805 */ /* 0x000fe2000001ff00 */
[C---:B------:R-:W-:Y:S01]  /*5280*/  IMAD.SHL.U32 R44, R56.reuse, 0x4, RZ ;  /* 0x00000004382c7824 */ /* 0x040fe200078e00ff */
[----:B------:R-:W-:Y:S01]  /*5290*/  UMOV UR44, 0x400 ;  /* 0x00000400002c7882 */ /* 0x000fe20000000000 */
[----:B------:R-:W1:Y:S01]  /*52a0*/  LDCU.64 UR4, c[0x0][0x890] ;  /* 0x00011200ff0477ac */ /* 0x000e620008000a00 */
[----:B------:R-:W2:Y:S01]  /*52b0*/  LDC.64 R42, c[0x0][0x8b0] ;  /* 0x00022c00ff2a7b82 */ /* 0x000ea20000000a00 */
[----:B------:R-:W-:Y:S01]  /*52c0*/  LOP3.LUT R6, R3, 0xc0, RZ, 0xc0, !PT ;  /* 0x000000c003067812 */ /* 0x000fe200078ec0ff */
[----:B------:R-:W-:Y:S01]  /*52d0*/  IMAD.U32 R23, R56, 0x10000, RZ ;  /* 0x0001000038177824 */ /* 0x000fe200078e00ff */
[----:B------:R-:W-:Y:S01]  /*52e0*/  ULEA UR44, UR47, UR44, 0x18 ;  /* 0x0000002c2f2c7291 */ /* 0x000fe2000f8ec0ff */
[----:B------:R-:W-:Y:S01]  /*52f0*/  LOP3.LUT R2, R2, 0x600, RZ, 0xc0, !PT ;  /* 0x0000060002027812 */ /* 0x000fe200078ec0ff */
[----:B------:R-:W-:Y:S01]  /*5300*/  IMAD.MOV.U32 R55, RZ, RZ, 0x20 ;  /* 0x00000020ff377424 */ /* 0x000fe200078e00ff */
[----:B------:R-:W-:Y:S01]  /*5310*/  LOP3.LUT R44, R6, 0x18, R44, 0xf8, !PT ;  /* 0x00000018062c7812 */ /* 0x000fe200078ef82c */
[----:B------:R-:W-:Y:S01]  /*5320*/  IMAD.MOV.U32 R54, RZ, RZ, 0x1 ;  /* 0x00000001ff367424 */ /* 0x000fe200078e00ff */
[----:B------:R-:W3:Y:S01]  /*5330*/  LDC.64 R40, c[0x0][0x8a8] ;  /* 0x00022a00ff287b82 */ /* 0x000ee20000000a00 */
[----:B------:R-:W-:Y:S01]  /*5340*/  SHF.R.U32.HI R6, RZ, 0x1, R56 ;  /* 0x00000001ff067819 */ /* 0x000fe20000011638 */
[----:B------:R-:W-:Y:S01]  /*5350*/  IMAD.MOV.U32 R22, RZ, RZ, RZ ;  /* 0x000000ffff167224 */ /* 0x000fe200078e00ff */
[--C-:B------:R-:W-:Y:S01]  /*5360*/  LOP3.LUT R2, R2, 0x20, R3.reuse, 0xf8, !PT ;  /* 0x0000002002027812 */ /* 0x100fe200078ef803 */
[----:B------:R-:W-:Y:S01]  /*5370*/  IMAD.MOV.U32 R51, RZ, RZ, RZ ;  /* 0x000000ffff337224 */ /* 0x000fe200078e00ff */
[----:B------:R-:W-:Y:S01]  /*5380*/  LOP3.LUT R23, R23, 0x600000, RZ, 0xc0, !PT ;  /* 0x0060000017177812 */ /* 0x000fe200078ec0ff */
[----:B------:R-:W4:Y:S01]  /*5390*/  LDCU UR60, c[0x0][0x370] ;  /* 0x00006e00ff3c77ac */ /* 0x000f220008000800 */
[----:B------:R-:W-:Y:S01]  /*53a0*/  LOP3.LUT R44, R44, 0x8, R6, 0x78, !PT ;  /* 0x000000082c2c7812 */ /* 0x000fe200078e7806 */
[----:B------:R-:W4:Y:S01]  /*53b0*/  LDS R0, [UR44+0x130] ;  /* 0x0001302cff007984 */ /* 0x000f220008000800 */
[----:B-1----:R-:W-:Y:S01]  /*53c0*/  IMAD.U32 R58, RZ, RZ, UR4 ;  /* 0x00000004ff3a7e24 */ /* 0x002fe2000f8e00ff */
[----:B------:R-:W-:Y:S01]  /*53d0*/  UIADD3 UR4, UPT, UPT, UR44, 0x200, URZ ;  /* 0x000002002c047890 */ /* 0x000fe2000fffe0ff */
[----:B------:R-:W-:Y:S01]  /*53e0*/  LOP3.LUT R2, R2, 0x100, R3, 0xf8, !PT ;  /* 0x0000010002027812 */ /* 0x000fe200078ef803 */
[----:B------:R-:W-:Y:S01]  /*53f0*/  IMAD.U32 R57, RZ, RZ, UR5 ;  /* 0x00000005ff397e24 */ /* 0x000fe2000f8e00ff */
[----:B------:R-:W-:Y:S01]  /*5400*/  LOP3.LUT R56, R56, 0x60, RZ, 0xc0, !PT ;  /* 0x0000006038387812 */ /* 0x000fe200078ec0ff */
[----:B------:R-:W1:Y:S01]  /*5410*/  LDCU UR43, c[0x0][0xb0c] ;  /* 0x00016180ff2b77ac */ /* 0x000e620008000800 */
[----:B------:R-:W-:Y:S01]  /*5420*/  LOP3.LUT R44, R2, R44, RZ, 0xfc, !PT ;  /* 0x0000002c022c7212 */ /* 0x000fe200078efcff */
[----:B------:R-:W-:Y:S01]  /*5430*/  IMAD.U32 R49, RZ, RZ, UR4 ;  /* 0x00000004ff317e24 */ /* 0x000fe2000f8e00ff */
[----:B------:R-:W-:Y:S01]  /*5440*/  SEL R55, R55, 0xffffffe0, !P0 ;  /* 0xffffffe037377807 */ /* 0x000fe20004000000 */
[----:B------:R-:W1:Y:S01]  /*5450*/  LDCU UR39, c[0x0][0xb30] ;  /* 0x00016600ff2777ac */ /* 0x000e620008000800 */
[----:B------:R-:W1:Y:S01]  /*5460*/  LDCU.64 UR54, c[0x0][0x888] ;  /* 0x00011100ff3677ac */ /* 0x000e620008000a00 */
[----:B------:R-:W1:Y:S01]  /*5470*/  LDCU.64 UR40, c[0x0][0xb28] ;  /* 0x00016500ff2877ac */ /* 0x000e620008000a00 */
[----:B------:R-:W1:Y:S01]  /*5480*/  LDCU.128 UR56, c[0x0][0xb10] ;  /* 0x00016200ff3877ac */ /* 0x000e620008000c00 */
[----:B------:R-:W1:Y:S01]  /*5490*/  LDCU UR53, c[0x0][0x374] ;  /* 0x00006e80ff3577ac */ /* 0x000e620008000800 */
[----:B------:R-:W-:Y:S01]  /*54a0*/  UMOV UR52, URZ ;  /* 0x000000ff00347c82 */ /* 0x000fe20008000000 */
[----:B------:R-:W-:Y:S01]  /*54b0*/  UMOV UR46, URZ ;  /* 0x000000ff002e7c82 */ /* 0x000fe20008000000 */
[----:B-1234-:R-:W-:-:S07]  /*54c0*/  IMAD.IADD R23, R0, 0x1, R23 ;  /* 0x0000000100177824 */ /* 0x01efce00078e0217 */
.L_x_132:
[C---:B------:R-:W-:Y:S02]  /*54d0*/  LEA R3, R51.reuse, UR44, 0x3 ;  /* 0x0000002c33037c11 */ /* 0x040fe4000f8e18ff */
[----:B------:R-:W-:Y:S02]  /*54e0*/  SHF.L.U32 R0, R52, 0x1f, RZ ;  /* 0x0000001f34007819 */ /* 0x000fe400000006ff */
[----:B-1----:R-:W-:Y:S02]  /*54f0*/  LEA R4, R51, UR44, 0x4 ;  /* 0x0000002c33047c11 */ /* 0x002fe4000f8e20ff */
[----:B------:R-:W1:Y:S02]  /*5500*/  SYNCS.PHASECHK.TRANS64.TRYWAIT P0, [R3+URZ+0x80], R0 ;  /* 0x00008000030075a7 */ /* 0x000e6400080011ff */
[----:B-12---:R-:W-:Y:S05]  /*5510*/  @!P0 BRA `(.L_x_89) ;  /* 0x0000003c000c8947 */ /* 0x006fea0003800000 */
.L_x_178:
        /* <DEDUP_REMOVED lines=8> */
[----:B--2---:R-:W-:Y:S11]  /*55a0*/  LOP3.LUT P0, RZ, R6, 0x1, RZ, 0xc0, !PT ;  /* 0x0000000106ff7812 */ /* 0x004ff6000780c0ff */
[----:B------:R-:W-:Y:S02]  /*55b0*/  @!UPT UIADD3 URZ, UPT, UPT, URZ, URZ, URZ ;  /* 0x000000fffffff290 */ /* 0x000fe4000fffe0ff */
[----:B---3--:R-:W-:Y:S01]  /*55c0*/  VOTEU.ANY UP1, P0 ;  /* 0x0000000000ff7886 */ /* 0x008fe20000020100 */
[----:B------:R-:W-:Y:S01]  /*55d0*/  PLOP3.LUT P0, PT, PT, PT, UP1, 0x80, 0x8 ;  /* 0x000000000008781c */ /* 0x000fe20003f0f018 */
[----:B------:R-:W-:Y:S11]  /*55e0*/  UP2UR UR62, UPR, URZ, 0x2 ;  /* 0x00000002ff3e7883 */ /* 0x000ff60008000000 */
[----:B------:R-:W-:Y:S01]  /*55f0*/  @!UPT UIADD3 URZ, UPT, UPT, URZ, URZ, URZ ;  /* 0x000000fffffff290 */ /* 0x000fe2000fffe0ff */
[----:B-1----:R-:W-:Y:S02]  /*5600*/  @P0 SHF.R.U32.HI R0, RZ, 0x10, R5 ;  /* 0x00000010ff000819 */ /* 0x002fe40000011605 */
        /* <DEDUP_REMOVED lines=12> */
[----:B------:R-:W2:Y:S01]  /*56d0*/  LDCU UR12, c[0x0][0xb20] ;  /* 0x00016400ff0c77ac */ /* 0x000ea20008000800 */
[----:B------:R-:W-:Y:S02]  /*56e0*/  UIMAD.WIDE.U32 UR4, UR53, UR59, URZ ;  /* 0x0000003b350472a5 */ /* 0x000fe4000f8e00ff */
[----:B------:R-:W-:Y:S02]  /*56f0*/  UIMAD.WIDE.U32 UR6, UR60, UR56, URZ ;  /* 0x000000383c0672a5 */ /* 0x000fe4000f8e00ff */
[----:B------:R-:W-:Y:S02]  /*5700*/  UISETP.NE.AND UP0, UPT, UR58, 0x1, UPT ;  /* 0x000000013a00788c */ /* 0x000fe4000bf05270 */
[----:B------:R-:W-:Y:S02]  /*5710*/  UIMAD.WIDE.U32 UR8, UR37, UR59, URZ ;  /* 0x0000003b250872a5 */ /* 0x000fe4000f8e00ff */
[----:B------:R-:W-:Y:S02]  /*5720*/  UIMAD.WIDE.U32 UR10, UR38, UR56, URZ ;  /* 0x00000038260a72a5 */ /* 0x000fe4000f8e00ff */
[----:B------:R-:W-:Y:S02]  /*5730*/  UISETP.NE.AND UP1, UPT, UR43, 0x1, UPT ;  /* 0x000000012b00788c */ /* 0x000fe4000bf25270 */
[----:B------:R-:W-:Y:S01]  /*5740*/  UISETP.NE.AND UP2, UPT, UR42, 0x1, UPT ;  /* 0x000000012a00788c */ /* 0x000fe2000bf45270 */
[----:B------:R-:W-:Y:S02]  /*5750*/  UMOV UR4, UR5 ;  /* 0x0000000500047c82 */ /* 0x000fe40008000000 */
[----:B--2---:R-:W-:Y:S03]  /*5760*/  USHF.R.U32.HI UR5, URZ, UR12, UR4 ;  /* 0x0000000cff057299 */ /* 0x004fe60008011604 */
[----:B------:R-:W-:Y:S02]  /*5770*/  UMOV UR4, UR7 ;  /* 0x0000000700047c82 */ /* 0x000fe40008000000 */
[----:B------:R-:W-:Y:S02]  /*5780*/  USHF.R.U32.HI UR7, URZ, UR57, UR4 ;  /* 0x00000039ff077299 */ /* 0x000fe40008011604 */
[----:B------:R-:W-:Y:S02]  /*5790*/  USEL UR4, UR53, UR5, !UP0 ;  /* 0x0000000535047287 */ /* 0x000fe4000c000000 */
[----:B------:R-:W-:Y:S01]  /*57a0*/  USEL UR7, UR60, UR7, !UP1 ;  /* 0x000000073c077287 */ /* 0x000fe2000c800000 */
[----:B------:R-:W-:Y:S01]  /*57b0*/  UMOV UR5, UR9 ;  /* 0x0000000900057c82 */ /* 0x000fe20008000000 */
[----:B------:R-:W-:Y:S02]  /*57c0*/  UIMAD.WIDE.U32 UR8, UR4, UR40, URZ ;  /* 0x00000028040872a5 */ /* 0x000fe4000f8e00ff */
[----:B------:R-:W-:Y:S03]  /*57d0*/  USHF.R.U32.HI UR6, URZ, UR12, UR5 ;  /* 0x0000000cff067299 */ /* 0x000fe60008011605 */
[----:B------:R-:W-:Y:S01]  /*57e0*/  UMOV UR5, UR11 ;  /* 0x0000000b00057c82 */ /* 0x000fe20008000000 */
[----:B------:R-:W-:Y:S02]  /*57f0*/  UIMAD.WIDE.U32 UR10, UR7, UR40, URZ ;  /* 0x00000028070a72a5 */ /* 0x000fe4000f8e00ff */
[----:B------:R-:W-:Y:S02]  /*5800*/  USHF.R.U32.HI UR12, URZ, UR57, UR5 ;  /* 0x00000039ff0c7299 */ /* 0x000fe40008011605 */
[----:B------:R-:W-:Y:S01]  /*5810*/  USEL UR6, UR37, UR6, !UP0 ;  /* 0x0000000625067287 */ /* 0x000fe2000c000000 */
[----:B------:R-:W-:Y:S02]  /*5820*/  UMOV UR5, UR9 ;  /* 0x0000000900057c82 */ /* 0x000fe40008000000 */
[----:B------:R-:W-:Y:S01]  /*5830*/  UMOV UR10, UR11 ;  /* 0x0000000b000a7c82 */ /* 0x000fe20008000000 */
[----:B------:R-:W-:Y:S02]  /*5840*/  @UP2 USHF.R.U32.HI UR4, URZ, UR41, UR5 ;  /* 0x00000029ff042299 */ /* 0x000fe40008011605 */
[----:B------:R-:W-:Y:S02]  /*5850*/  @UP2 USHF.R.U32.HI UR7, URZ, UR41, UR10 ;  /* 0x00000029ff072299 */ /* 0x000fe4000801160a */
[----:B------:R-:W-:Y:S02]  /*5860*/  UIMAD UR4, UR42, UR4, URZ ;  /* 0x000000042a0472a4 */ /* 0x000fe4000f8e02ff */
        /* <DEDUP_REMOVED lines=8> */
[----:B------:R-:W-:Y:S02]  /*58f0*/  USEL UR11, UR6, UR4, !UP2 ;  /* 0x00000004060b7287 */ /* 0x000fe4000d000000 */
[----:B------:R-:W-:Y:S02]  /*5900*/  UIADD3 UR8, UPT, UPT, -UR5, URZ, URZ ;  /* 0x000000ff05087290 */ /* 0x000fe4000fffe1ff */
[----:B------:R-:W-:Y:S01]  /*5910*/  UIADD3 UR10, UPT, UPT, -UR11, URZ, URZ ;  /* 0x000000ff0b0a7290 */ /* 0x000fe2000fffe1ff */
[----:B------:R-:W-:Y:S01]  /*5920*/  @!UP0 UMOV UR4, UR9 ;  /* 0x0000000900048c82 */ /* 0x000fe20008000000 */
[----:B------:R-:W-:Y:S02]  /*5930*/  UIADD3 UR9, UPT, UPT, -UR6, URZ, URZ ;  /* 0x000000ff06097290 */ /* 0x000fe4000fffe1ff */
[----:B------:R-:W-:Y:S02]  /*5940*/  @!UP0 USHF.R.U32.HI UR4, URZ, UR41, UR4 ;  /* 0x00000029ff048299 */ /* 0x000fe40008011604 */
[----:B------:R-:W-:Y:S02]  /*5950*/  UIMAD UR10, UR42, UR10, UR6 ;  /* 0x0000000a2a0a72a4 */ /* 0x000fe4000f8e0206 */
[----:B------:R-:W-:Y:S04]  /*5960*/  @!UP0 USEL UR4, UR5, UR4, !UP2 ;  /* 0x0000000405048287 */ /* 0x000fe8000d000000 */
[----:B------:R-:W-:Y:S02]  /*5970*/  @!UP0 UIMAD UR10, UR7, UR10, UR4 ;  /* 0x0000000a070a82a4 */ /* 0x000fe4000f8e0204 */
[----:B------:R-:W-:Y:S02]  /*5980*/  @!UP0 UIADD3 UR11, UPT, UPT, UR11, -UR4, URZ ;  /* 0x800000040b0b8290 */ /* 0x000fe4000fffe0ff */
[----:B------:R-:W-:Y:S02]  /*5990*/  UIMAD UR7, UR43, UR8, UR38 ;  /* 0x000000082b0772a4 */ /* 0x000fe4000f8e0226 */
[----:B------:R-:W-:Y:S02]  /*59a0*/  @!UP0 UIMAD UR6, UR11, UR42, UR5 ;  /* 0x0000002a0b0682a4 */ /* 0x000fe4000f8e0205 */
[----:B------:R-:W-:Y:S01]  /*59b0*/  UIMAD UR4, UR58, UR9, UR37 ;  /* 0x000000093a0472a4 */ /* 0x000fe2000f8e0225 */
[----:B------:R-:W-:Y:S02]  /*59c0*/  @!UP0 UMOV UR5, UR10 ;  /* 0x0000000a00058c82 */ /* 0x000fe40008000000 */
[----:B------:R-:W-:Y:S02]  /*59d0*/  UIMAD UR38, UR5, UR43, UR7 ;  /* 0x0000002b052672a4 */ /* 0x000fe4000f8e0207 */
[----:B------:R-:W-:Y:S11]  /*59e0*/  UIMAD UR37, UR6, UR58, UR4 ;  /* 0x0000003a062572a4 */ /* 0x000ff6000f8e0204 */
[----:B------:R-:W-:Y:S01]  /*59f0*/  @!UPT UIADD3 URZ, UPT, UPT, URZ, URZ, URZ ;  /* 0x000000fffffff290 */ /* 0x000fe2000fffe0ff */
.L_x_90:
[----:B------:R-:W-:Y:S01]  /*5a00*/  UISETP.NE.AND UP0, UPT, UR39, 0x1, UPT ;  /* 0x000000012700788c */ /* 0x000fe2000bf05270 */
[----:B------:R-:W-:Y:S01]  /*5a10*/  LOP3.LUT P0, RZ, R49, 0x1b0, RZ, 0xc0, !PT ;  /* 0x000001b031ff7812 */ /* 0x000fe2000780c0ff */
[----:B------:R-:W-:Y:S01]  /*5a20*/  USHF.L.U32 UR50, UR16, 0x6, URZ ;  /* 0x0000000610327899 */ /* 0x000fe200080006ff */
[----:B------:R-:W-:Y:S01]  /*5a30*/  BSSY.RECONVERGENT B6, `(.L_x_91) ;  /* 0x0000034000067945 */ /* 0x000fe20003800200 */
[----:B------:R-:W-:Y:S01]  /*5a40*/  USHF.L.U32 UR49, UR20, 0x7, URZ ;  /* 0x0000000714317899 */ /* 0x000fe200080006ff */
[----:B------:R-:W-:Y:S06]  /*5a50*/  IADD3 R51, PT, PT, R51, 0x1, RZ ;  /* 0x0000000133337810 */ /* 0x000fec0007ffe0ff */
[----:B------:R-:W2:Y:S01]  /*5a60*/  @!UP0 LDCU.128 UR12, c[0x0][0xb10] ;  /* 0x00016200ff0c87ac */ /* 0x000ea20008000c00 */
[----:B------:R-:W3:Y:S01]  /*5a70*/  @!UP0 LDCU UR5, c[0x0][0xb0c] ;  /* 0x00016180ff0587ac */ /* 0x000ee20008000800 */
[----:B------:R-:W4:Y:S01]  /*5a80*/  @!UP0 LDCU UR10, c[0x0][0xb20] ;  /* 0x00016400ff0a87ac */ /* 0x000f220008000800 */
[----:B--2---:R-:W-:Y:S02]  /*5a90*/  UIMAD.WIDE.U32 UR8, UR38, UR12, URZ ;  /* 0x0000000c260872a5 */ /* 0x004fe4000f8e00ff */
[----:B------:R-:W-:Y:S02]  /*5aa0*/  UIMAD.WIDE.U32 UR6, UR37, UR15, URZ ;  /* 0x0000000f250672a5 */ /* 0x000fe4000f8e00ff */
[----:B------:R-:W-:Y:S03]  /*5ab0*/  @!UP0 UISETP.NE.AND UP1, UPT, UR14, 0x1, UPT ;  /* 0x000000010e00888c */ /* 0x000fe6000bf25270 */
[----:B------:R-:W-:Y:S01]  /*5ac0*/  @!UP0 UMOV UR4, UR9 ;  /* 0x0000000900048c82 */ /* 0x000fe20008000000 */
[----:B---3--:R-:W-:Y:S02]  /*5ad0*/  @!UP0 UISETP.NE.AND UP2, UPT, UR5, 0x1, UPT ;  /* 0x000000010500888c */ /* 0x008fe4000bf45270 */
[----:B------:R-:W-:Y:S01]  /*5ae0*/  @!UP0 USHF.R.U32.HI UR4, URZ, UR13, UR4 ;  /* 0x0000000dff048299 */ /* 0x000fe20008011604 */
[----:B------:R-:W-:Y:S02]  /*5af0*/  @!UP0 UMOV UR6, UR7 ;  /* 0x0000000700068c82 */ /* 0x000fe40008000000 */
[----:B----4-:R-:W-:Y:S02]  /*5b00*/  @!UP0 USHF.R.U32.HI UR6, URZ, UR10, UR6 ;  /* 0x0000000aff068299 */ /* 0x010fe40008011606 */
[----:B------:R-:W-:Y:S02]  /*5b10*/  @!UP0 USEL UR7, UR38, UR4, !UP2 ;  /* 0x0000000426078287 */ /* 0x000fe4000d000000 */
[----:B------:R-:W-:Y:S04]  /*5b20*/  @!UP0 USEL UR6, UR37, UR6, !UP1 ;  /* 0x0000000625068287 */ /* 0x000fe8000c800000 */
[----:B------:R-:W-:Y:S02]  /*5b30*/  @!UP0 UIADD3 UR4, UPT, UPT, -UR7, UR6, URZ ;  /* 0x0000000607048290 */ /* 0x000fe4000fffe1ff */
[----:B------:R-:W-:Y:S02]  /*5b40*/  @!UP0 UIADD3 UR6, UPT, UPT, UR7, -UR6, URZ ;  /* 0x8000000607068290 */ /* 0x000fe4000fffe0ff */
[----:B------:R-:W-:Y:S02]  /*5b50*/  @!UP0 UIMAD UR38, UR4, UR5, UR38 ;  /* 0x00000005042682a4 */ /* 0x000fe4000f8e0226 */
[----:B------:R-:W-:Y:S01]  /*5b60*/  @!UP0 UIMAD UR37, UR6, UR14, UR37 ;  /* 0x0000000e062582a4 */ /* 0x000fe2000f8e0225 */
[----:B------:R-:W-:Y:S11]  /*5b70*/  @!P0 BRA `(.L_x_92) ;  /* 0x00000000007c8947 */ /* 0x000ff60003800000 */
[----:B------:R-:W2:Y:S01]  /*5b80*/  LDCU.64 UR8, c[0x4][0x80] ;  /* 0x01001000ff0877ac */ /* 0x000ea20008000a00 */
[----:B------:R-:W-:Y:S01]  /*5b90*/  MOV R2, 0x0 ;  /* 0x0000000000027802 */ /* 0x000fe20000000f00 */
[----:B------:R-:W-:Y:S02]  /*5ba0*/  HFMA2 R12, -RZ, RZ, 0, 5.9604644775390625e-08 ;  /* 0x00000001ff0c7431 */ /* 0x000fe400000001ff */
[----:B------:R-:W-:Y:S01]  /*5bb0*/  IMAD.MOV.U32 R8, RZ, RZ, 0x70 ;  /* 0x00000070ff087424 */ /* 0x000fe200078e00ff */
[----:B------:R3:W4:Y:S01]  /*5bc0*/  LDC.64 R14, c[0x4][R2] ;  /* 0x01000000020e7b82 */ /* 0x0007220000000a00 */
[----:B------:R-:W1:Y:S01]  /*5bd0*/  LDCU.64 UR6, c[0x4][0x88] ;  /* 0x01001100ff0677ac */ /* 0x000e620008000a00 */
[----:B------:R-:W-:Y:S01]  /*5be0*/  IMAD.MOV.U32 R13, RZ, RZ, RZ ;  /* 0x000000ffff0d7224 */ /* 0x000fe200078e00ff */
[----:B------:R-:W1:Y:S01]  /*5bf0*/  LDCU.64 UR4, c[0x4][0x8] ;  /* 0x01000100ff0477ac */ /* 0x000e620008000a00 */
[----:B--2---:R-:W-:Y:S01]  /*5c00*/  MOV R5, UR9 ;  /* 0x0000000900057c02 */ /* 0x004fe20008000f00 */
[----:B------:R-:W-:Y:S01]  /*5c10*/  IMAD.U32 R4, RZ, RZ, UR8 ;  /* 0x00000008ff047e24 */ /* 0x000fe2000f8e00ff */
[----:B-1----:R-:W-:Y:S01]  /*5c20*/  MOV R7, UR7 ;  /* 0x0000000700077c02 */ /* 0x002fe20008000f00 */
[----:B------:R-:W-:Y:S01]  /*5c30*/  IMAD.U32 R6, RZ, RZ, UR6 ;  /* 0x00000006ff067e24 */ /* 0x000fe2000f8e00ff */
[----:B------:R-:W-:Y:S01]  /*5c40*/  MOV R11, UR5 ;  /* 0x00000005000b7c02 */ /* 0x000fe20008000f00 */
[----:B------:R-:W-:Y:S02]  /*5c50*/  IMAD.U32 R10, RZ, RZ, UR4 ;  /* 0x00000004ff0a7e24 */ /* 0x000fe4000f8e00ff */
[----:B------:R-:W-:Y:S07]  /*5c60*/  LEPC R20, `(.L_x_93) ;  /* 0x000000001014794e */ /* 0x000fee0000000000 */
[----:B---345:R-:W-:Y:S05]  /*5c70*/  CALL.ABS.NOINC R14 ;  /* 0x000000000e007343 */ /* 0x038fea0003c00000 */
.L_x_93:
[----:B------:R-:W1:Y:S01]  /*5c80*/  LDCU.64 UR8, c[0x4][0x80] ;  /* 0x01001000ff0877ac */ /* 0x000e620008000a00 */
[----:B------:R-:W2:Y:S01]  /*5c90*/  LDC.64 R2, c[0x4][R2] ;  /* 0x0100000002027b82 */ /* 0x000ea20000000a00 */
[----:B------:R-:W-:Y:S02]  /*5ca0*/  HFMA2 R12, -RZ, RZ, 0, 5.9604644775390625e-08 ;  /* 0x00000001ff0c7431 */ /* 0x000fe400000001ff */
[----:B------:R-:W-:Y:S02]  /*5cb0*/  IMAD.MOV.U32 R8, RZ, RZ, 0x70 ;  /* 0x00000070ff087424 */ /* 0x000fe400078e00ff */
[----:B------:R-:W-:Y:S01]  /*5cc0*/  IMAD.MOV.U32 R13, RZ, RZ, RZ ;  /* 0x000000ffff0d7224 */ /* 0x000fe200078e00ff */
[----:B------:R-:W3:Y:S01]  /*5cd0*/  LDCU.64 UR6, c[0x4][0x88] ;  /* 0x01001100ff0677ac */ /* 0x000ee20008000a00 */
[----:B------:R-:W4:Y:S01]  /*5ce0*/  LDCU.64 UR4, c[0x4][0x8] ;  /* 0x01000100ff0477ac */ /* 0x000f220008000a00 */
[----:B-1----:R-:W-:Y:S02]  /*5cf0*/  MOV R4, UR8 ;  /* 0x0000000800047c02 */ /* 0x002fe40008000f00 */
[----:B------:R-:W-:Y:S02]  /*5d00*/  MOV R5, UR9 ;  /* 0x0000000900057c02 */ /* 0x000fe40008000f00 */
[----:B---3--:R-:W-:Y:S01]  /*5d10*/  MOV R7, UR7 ;  /* 0x0000000700077c02 */ /* 0x008fe20008000f00 */
[----:B------:R-:W-:Y:S01]  /*5d20*/  IMAD.U32 R6, RZ, RZ, UR6 ;  /* 0x00000006ff067e24 */ /* 0x000fe2000f8e00ff */
[----:B----4-:R-:W-:Y:S01]  /*5d30*/  MOV R11, UR5 ;  /* 0x00000005000b7c02 */ /* 0x010fe20008000f00 */
[----:B------:R-:W-:Y:S02]  /*5d40*/  IMAD.U32 R10, RZ, RZ, UR4 ;  /* 0x00000004ff0a7e24 */ /* 0x000fe4000f8e00ff */
[----:B------:R-:W-:Y:S07]  /*5d50*/  LEPC R20, `(.L_x_92) ;  /* 0x000000001014794e */ /* 0x000fee0000000000 */
[----:B--2---:R-:W-:Y:S05]  /*5d60*/  CALL.ABS.NOINC R2 ;  /* 0x0000000002007343 */ /* 0x004fea0003c00000 */
.L_x_92:
[----:B------:R-:W-:Y:S05]  /*5d70*/  BSYNC.RECONVERGENT B6 ;  /* 0x0000000000067941 */ /* 0x000fea0003800200 */
.L_x_91:
[----:B------:R-:W-:Y:S02]  /*5d80*/  R2UR UR6, R48 ;  /* 0x00000000300672ca */ /* 0x000fe400000e0000 */
[----:B------:R-:W-:Y:S02]  /*5d90*/  R2UR UR5, R58 ;  /* 0x000000003a0572ca */ /* 0x000fe400000e0000 */
[----:B------:R-:W-:Y:S02]  /*5da0*/  R2UR UR4, R57 ;  /* 0x00000000390472ca */ /* 0x000fe400000e0000 */
[----:B------:R-:W-:Y:S02]  /*5db0*/  ISETP.NE.U32.AND P4, PT, R42, RZ, PT ;  /* 0x000000ff2a00720c */ /* 0x000fe40003f85070 */
[----:B------:R-:W-:Y:S02]  /*5dc0*/  ISETP.NE.U32.AND P2, PT, RZ, UR54, PT ;  /* 0x00000036ff007c0c */ /* 0x000fe4000bf45070 */
[----:B------:R-:W-:Y:S02]  /*5dd0*/  ISETP.NE.AND.EX P4, PT, R43, RZ, PT, P4 ;  /* 0x000000ff2b00720c */ /* 0x000fe40003f85340 */
[----:B------:R-:W-:Y:S01]  /*5de0*/  ISETP.NE.AND.EX P2, PT, RZ, UR55, PT, P2 ;  /* 0x00000037ff007c0c */ /* 0x000fe2000bf45320 */
[----:B------:R-:W-:Y:S02]  /*5df0*/  UISETP.NE.AND UP2, UPT, UR6, URZ, UPT ;  /* 0x000000ff0600728c */ /* 0x000fe4000bf45270 */
[----:B------:R-:W-:Y:S04]  /*5e00*/  UISETP.NE.U32.AND UP0, UPT, UR5, URZ, UPT ;  /* 0x000000ff0500728c */ /* 0x000fe8000bf05070 */
[----:B------:R-:W-:Y:S01]  /*5e10*/  UISETP.NE.AND.EX UP1, UPT, UR4, URZ, UPT, UP0 ;  /* 0x000000ff0400728c */ /* 0x000fe2000bf25300 */
[----:B------:R-:W-:Y:S01]  /*5e20*/  PLOP3.LUT P1, PT, PT, PT, UP2, 0x80, 0x8 ;  /* 0x000000000008781c */ /* 0x000fe20003f2f028 */
[----:B------:R-:W-:Y:S03]  /*5e30*/  UPLOP3.LUT UP0, UPT, UPT, UPT, UPT, 0x40, 0x4 ;  /* 0x000000000004789c */ /* 0x000fe60003f0e870 */
[----:B------:R-:W-:Y:S06]  /*5e40*/  @UP2 UPLOP3.LUT UP0, UPT, UPT, UPT, UP1, 0x80, 0x8 ;  /* 0x000000000008289c */ /* 0x000fec0003f0f010 */
[----:B------:R-:W-:Y:S01]  /*5e50*/  PLOP3.LUT P0, PT, PT, PT, UP0, 0x80, 0x8 ;  /* 0x000000000008781c */ /* 0x000fe20003f0f008 */
[----:B------:R-:W-:Y:S01]  /*5e60*/  @!UPT UIADD3 URZ, UPT, UPT, URZ, URZ, URZ ;  /* 0x000000fffffff290 */ /* 0x000fe2000fffe0ff */
[----:B------:R-:W-:Y:S11]  /*5e70*/  BRA.U !UP1, `(.L_x_94) ;  /* 0x0000000109407547 */ /* 0x000ff6000b800000 */
[----:B------:R-:W-:Y:S01]  /*5e80*/  UISETP.NE.U32.AND UP0, UPT, UR54, URZ, UPT ;  /* 0x000000ff3600728c */ /* 0x000fe2000bf05070 */
[----:B------:R-:W-:Y:S01]  /*5e90*/  R2UR UR6, R58 ;  /* 0x000000003a0672ca */ /* 0x000fe200000e0000 */
[----:B------:R-:W2:Y:S01]  /*5ea0*/  LDCU.64 UR8, c[0x0][0x358] ;  /* 0x00006b00ff0877ac */ /* 0x000ea20008000a00 */
[----:B------:R-:W-:Y:S02]  /*5eb0*/  HFMA2 R45, -RZ, RZ, 0, 5.9604644775390625e-08 ;  /* 0x00000001ff2d7431 */ /* 0x000fe400000001ff */
[----:B-1----:R-:W-:Y:S01]  /*5ec0*/  IMAD.MOV.U32 R0, RZ, RZ, 0x1 ;  /* 0x00000001ff007424 */ /* 0x002fe200078e00ff */
[----:B------:R-:W-:Y:S06]  /*5ed0*/  UISETP.NE.AND.EX UP0, UPT, UR55, URZ, UPT, UP0 ;  /* 0x000000ff3700728c */ /* 0x000fec000bf05300 */
[----:B------:R-:W-:Y:S05]  /*5ee0*/  PLOP3.LUT P3, PT, PT, PT, UP0, 0x80, 0x8 ;  /* 0x000000000008781c */ /* 0x000fea0003f6f008 */
[----:B------:R-:W1:Y:S01]  /*5ef0*/  @UP0 LDCU.64 UR4, c[0x0][0x888] ;  /* 0x00011100ff0407ac */ /* 0x000e620008000a00 */
[----:B------:R-:W-:Y:S07]  /*5f00*/  @UP0 UIMAD UR6, UR36, UR6, URZ ;  /* 0x00000006240602a4 */ /* 0x000fee000f8e02ff */
[----:B------:R-:W-:Y:S01]  /*5f10*/  @!P3 PRMT R45, R0, 0x7610, R45 ;  /* 0x00007610002db816 */ /* 0x000fe2000000002d */
[----:B-1----:R-:W-:Y:S06]  /*5f20*/  @UP0 UIMAD.WIDE UR4, UR6, 0x4, UR4 ;  /* 0x00000004060408a5 */ /* 0x002fec000f8e0204 */
[----:B------:R-:W-:Y:S02]  /*5f30*/  IMAD.U32 R2, RZ, RZ, UR4 ;  /* 0x00000004ff027e24 */ /* 0x000fe4000f8e00ff */
[----:B------:R-:W-:Y:S03]  /*5f40*/  IMAD.U32 R3, RZ, RZ, UR5 ;  /* 0x00000005ff037e24 */ /* 0x000fe6000f8e00ff */
[----:B------:R-:W1:Y:S02]  /*5f50*/  @!UP0 LDCU UR4, c[0x0][0x880] ;  /* 0x00011000ff0487ac */ /* 0x000e640008000800 */
[----:B--2--5:R2:W5:Y:S02]  /*5f60*/  @P3 LDG.E R27, desc[UR8][R2.64] ;  /* 0x00000008021b3981 */ /* 0x024564000c1e1900 */
[----:B-12---:R-:W-:Y:S02]  /*5f70*/  @!P3 MOV R27, UR4 ;  /* 0x00000004001bbc02 */ /* 0x006fe40008000f00 */
.L_x_94:
[----:B------:R-:W-:Y:S05]  /*5f80*/  @!P4 BRA `(.L_x_95) ;  /* 0x000000000024c947 */ /* 0x000fea0003800000 */
[----:B------:R-:W-:Y:S01]  /*5f90*/  ISETP.NE.U32.AND P3, PT, R40, RZ, PT ;  /* 0x000000ff2800720c */ /* 0x000fe20003f65070 */
[----:B------:R-:W2:Y:S03]  /*5fa0*/  LDCU.64 UR4, c[0x0][0x358] ;  /* 0x00006b00ff0477ac */ /* 0x000ea60008000a00 */
[----:B------:R-:W-:Y:S11]  /*5fb0*/  ISETP.NE.AND.EX P3, PT, R41, RZ, PT, P3 ;  /* 0x000000ff2900720c */ /* 0x000ff60003f65330 */
[----:B------:R-:W-:Y:S02]  /*5fc0*/  @!UPT UIADD3 URZ, UPT, UPT, URZ, URZ, URZ ;  /* 0x000000fffffff290 */ /* 0x000fe4000fffe0ff */
[----:B------:R-:W3:Y:S01]  /*5fd0*/  @P3 LDC.64 R2, c[0x0][0x8a8] ;  /* 0x00022a00ff023b82 */ /* 0x000ee20000000a00 */
[----:B-1----:R-:W-:Y:S04]  /*5fe0*/  @P3 IMAD R0, R42, UR36, RZ ;  /* 0x000000242a003c24 */ /* 0x002fe8000f8e02ff */
[----:B---3--:R-:W-:Y:S05]  /*5ff0*/  @P3 IMAD.WIDE R2, R0, 0x4, R2 ;  /* 0x0000000400023825 */ /* 0x008fea00078e0202 */
[----:B--2--5:R2:W5:Y:S02]  /*6000*/  @P3 LDG.E R24, desc[UR4][R2.64] ;  /* 0x0000000402183981 */ /* 0x024564000c1e1900 */
[----:B--2---:R-:W3:Y:S02]  /*6010*/  @!P3 LDC R24, c[0x0][0x8a0] ;  /* 0x00022800ff18bb82 */ /* 0x004ee40000000800 */
.L_x_95:
[----:B-----5:R-:W-:Y:S01]  /*6020*/  FSETP.NEU.AND P3, PT, R27, RZ, PT ;  /* 0x000000ff1b00720b */ /* 0x020fe20003f6d000 */
[----:B------:R-:W-:Y:S01]  /*6030*/  IMAD.SHL.U32 R63, R44, 0x2, RZ ;  /* 0x000000022c3f7824 */ /* 0x000fe200078e00ff */
[----:B------:R-:W-:Y:S01]  /*6040*/  SEL R4, RZ, 0xffffffff, P2 ;  /* 0xffffffffff047807 */ /* 0x000fe20001000000 */
[----:B------:R-:W-:Y:S01]  /*6050*/  BSSY B1, `(.L_x_96) ;  /* 0x0000036000017945 */ /* 0x000fe20003800000 */
[----:B------:R-:W-:Y:S01]  /*6060*/  @P1 LOP3.LUT P2, RZ, R45, 0xff, RZ, 0xc0, !PT ;  /* 0x000000ff2dff1812 */ /* 0x000fe2000784c0ff */
[----:B------:R-:W-:Y:S01]  /*6070*/  VIADD R61, R63, UR44 ;  /* 0x0000002c3f3d7c36 */ /* 0x000fe20008000000 */
[----:B-1----:R-:W-:Y:S01]  /*6080*/  @P1 SEL R0, RZ, 0xffffffff, P3 ;  /* 0xffffffffff001807 */ /* 0x002fe20001800000 */
[----:B------:R-:W-:Y:S01]  /*6090*/  IMAD.MOV.U32 R64, RZ, RZ, 0x1 ;  /* 0x00000001ff407424 */ /* 0x000fe200078e00ff */
[----:B------:R-:W-:Y:S01]  /*60a0*/  LOP3.LUT R54, R54, 0x1, RZ, 0x3c, !PT ;  /* 0x0000000136367812 */ /* 0x000fe200078e3cff */
[----:B------:R-:W-:Y:S01]  /*60b0*/  IMAD.MOV.U32 R62, RZ, RZ, RZ ;  /* 0x000000ffff3e7224 */ /* 0x000fe200078e00ff */
[----:B------:R-:W-:Y:S02]  /*60c0*/  @P0 SEL R0, R4, R0, !P2 ;  /* 0x0000000004000207 */ /* 0x000fe40005000000 */
[----:B------:R-:W-:Y:S02]  /*60d0*/  CS2R R38, SRZ ;  /* 0x0000000000267805 */ /* 0x000fe4000001ff00 */
[----:B------:R-:W-:Y:S02]  /*60e0*/  LEA R26, R22, UR44, 0x3 ;  /* 0x0000002c161a7c11 */ /* 0x000fe4000f8e18ff */
[----:B------:R-:W-:Y:S02]  /*60f0*/  CS2R R36, SRZ ;  /* 0x0000000000247805 */ /* 0x000fe4000001ff00 */
[----:B------:R-:W-:Y:S02]  /*6100*/  @P1 LOP3.LUT R0, R0, 0x1, RZ, 0xc0, !PT ;  /* 0x0000000100001812 */ /* 0x000fe400078ec0ff */
[----:B------:R-:W-:Y:S02]  /*6110*/  CS2R R30, SRZ ;  /* 0x00000000001e7805 */ /* 0x000fe4000001ff00 */
[----:B------:R-:W-:Y:S02]  /*6120*/  SHF.L.U32 R2, R53, 0x1f, RZ ;  /* 0x0000001f35027819 */ /* 0x000fe400000006ff */
[----:B------:R-:W-:Y:S02]  /*6130*/  CS2R R28, SRZ ;  /* 0x00000000001c7805 */ /* 0x000fe4000001ff00 */
[----:B------:R-:W-:Y:S01]  /*6140*/  ISETP.NE.U32.OR P5, PT, R0, 0x1, !P1 ;  /* 0x000000010000780c */ /* 0x000fe20004fa5470 */
[----:B------:R-:W-:Y:S01]  /*6150*/  IMAD.IADD R60, R55, 0x1, R61 ;  /* 0x00000001373c7824 */ /* 0x000fe200078e023d */
[----:B------:R-:W-:Y:S02]  /*6160*/  PLOP3.LUT P2, PT, PT, PT, UP1, 0x80, 0x8 ;  /* 0x000000000008781c */ /* 0x000fe40003f4f018 */
[----:B------:R-:W-:Y:S02]  /*6170*/  LEA.HI R25, R22, R22, RZ, 0x1 ;  /* 0x0000001616197211 */ /* 0x000fe400078f08ff */
[----:B------:R-:W-:Y:S02]  /*6180*/  LOP3.LUT P4, R50, R45, 0xff, RZ, 0xc0, !PT ;  /* 0x000000ff2d327812 */ /* 0x000fe4000788c0ff */
[----:B------:R-:W-:Y:S02]  /*6190*/  SEL R3, RZ, 0xffffffff, P3 ;  /* 0xffffffffff037807 */ /* 0x000fe40001800000 */
[----:B------:R-:W-:Y:S03]  /*61a0*/  P2R R59, PR, RZ, 0x20 ;  /* 0x00000020ff3b7803 */ /* 0x000fe60000000000 */
[----:B------:R-:W-:Y:S02]  /*61b0*/  @P5 SHF.L.U32 R0, R54, 0x1f, RZ ;  /* 0x0000001f36005819 */ /* 0x000fe400000006ff */
[----:B------:R-:W-:Y:S02]  /*61c0*/  @P2 SEL R3, R4, R3, !P4 ;  /* 0x0000000304032207 */ /* 0x000fe40006000000 */
[----:B------:R1:W2:Y:S02]  /*61d0*/  @P5 SYNCS.PHASECHK.TRANS64.TRYWAIT P1, [UR44+0x30], R0 ;  /* 0x00003000ff0055a7 */ /* 0x0002a4000802112c */
[----:B------:R-:W-:Y:S04]  /*61e0*/  LOP3.LUT R3, R3, 0x1, RZ, 0xc0, !PT ;  /* 0x0000000103037812 */ /* 0x000fe800078ec0ff */
[----:B------:R-:W-:Y:S04]  /*61f0*/  ISETP.NE.U32.AND P2, PT, R3, 0x1, PT ;  /* 0x000000010300780c */ /* 0x000fe80003f45070 */
[----:B------:R-:W-:Y:S01]  /*6200*/  P2R R65, PR, RZ, 0x4 ;  /* 0x00000004ff417803 */ /* 0x000fe20000000000 */
[----:B------:R4:W3:Y:S01]  /*6210*/  SYNCS.PHASECHK.TRANS64.TRYWAIT P0, [R26+URZ+0xa0], R2 ;  /* 0x0000a0021a0075a7 */ /* 0x0008e200080011ff */
[C---:B-1----:R-:W-:Y:S01]  /*6220*/  IMAD.SHL.U32 R0, R25.reuse, 0x40, RZ ;  /* 0x0000004019007824 */ /* 0x042fe200078e00ff */
[----:B------:R-:W-:Y:S04]  /*6230*/  LOP3.LUT R25, R25, 0xffe, RZ, 0xc0, !PT ;  /* 0x00000ffe19197812 */ /* 0x000fe800078ec0ff */
[----:B------:R-:W-:Y:S01]  /*6240*/  LOP3.LUT R0, R0, 0xffffff80, RZ, 0xc0, !PT ;  /* 0xffffff8000007812 */ /* 0x000fe200078ec0ff */
[----:B------:R-:W-:Y:S04]  /*6250*/  IMAD.IADD R25, R22, 0x1, -R25 ;  /* 0x0000000116197824 */ /* 0x000fe800078e0a19 */
[----:B------:R-:W-:Y:S04]  /*6260*/  IMAD.IADD R0, R23, 0x1, R0 ;  /* 0x0000000117007824 */ /* 0x000fe800078e0200 */
[----:B------:R-:W-:Y:S01]  /*6270*/  IMAD R25, R25, 0x100000, R0 ;  /* 0x0010000019197824 */ /* 0x000fe200078e0200 */
[----:B--2---:R-:W-:Y:S01]  /*6280*/  @P5 SEL R64, RZ, 0x1, !P1 ;  /* 0x00000001ff405807 */ /* 0x004fe20004800000 */
[----:B----4-:R-:W-:Y:S06]  /*6290*/  @!P5 BRA `(.L_x_97) ;  /* 0x000000000044d947 */ /* 0x010fec0003800000 */
[----:B------:R-:W-:Y:S01]  /*62a0*/  IMAD.MOV.U32 R38, RZ, RZ, RZ ;  /* 0x000000ffff267224 */ /* 0x000fe200078e00ff */
[----:B------:R-:W-:Y:S01]  /*62b0*/  ISETP.NE.AND P1, PT, R64, RZ, PT ;  /* 0x000000ff4000720c */ /* 0x000fe20003f25270 */
[----:B------:R-:W-:Y:S01]  /*62c0*/  BSSY B0, `(.L_x_98) ;  /* 0x0000008000007945 */ /* 0x000fe20003800000 */
[----:B------:R-:W-:Y:S02]  /*62d0*/  CS2R R30, SRZ ;  /* 0x00000000001e7805 */ /* 0x000fe4000001ff00 */
[----:B------:R-:W-:Y:S02]  /*62e0*/  CS2R R28, SRZ ;  /* 0x00000000001c7805 */ /* 0x000fe4000001ff00 */
[----:B------:R-:W-:Y:S07]  /*62f0*/  CS2R R36, SRZ ;  /* 0x0000000000247805 */ /* 0x000fee000001ff00 */
[----:B------:R-:W-:Y:S05]  /*6300*/  @P1 BRA `(.L_x_99) ;  /* 0x00000000000c1947 */ /* 0x000fea0003800000 */
[----:B------:R-:W-:Y:S04]  /*6310*/  SHF.L.U32 R3, R54, 0x1f, RZ ;  /* 0x0000001f36037819 */ /* 0x000fe800000006ff */
[----:B------:R-:W1:Y:S02]  /*6320*/  SYNCS.PHASECHK.TRANS64.TRYWAIT P1, [UR44+0x30], R3 ;  /* 0x00003003ff0075a7 */ /* 0x000e64000802112c */
[----:B-1----:R-:W-:Y:S05]  /*6330*/  @!P1 BRA `(.L_x_100) ;  /* 0x0000002c00989947 */ /* 0x002fea0003800000 */
.L_x_99:
[----:B------:R-:W-:Y:S05]  /*6340*/  BSYNC B0 ;  /* 0x0000000000007941 */ /* 0x000fea0003800000 */
.L_x_98:
[----:B------:R-:W-:Y:S01]  /*6350*/  ISETP.NE.AND P1, PT, R65, RZ, PT ;  /* 0x000000ff4100720c */ /* 0x000fe20003f25270 */
[----:B------:R-:W-:Y:S11]  /*6360*/  HFMA2 R62, -RZ, RZ, 0, 5.9604644775390625e-08 ;  /* 0x00000001ff3e7431 */ /* 0x000ff600000001ff */
[----:B------:R-:W-:Y:S01]  /*6370*/  @!UPT UIADD3 URZ, UPT, UPT, URZ, URZ, URZ ;  /* 0x000000fffffff290 */ /* 0x000fe2000fffe0ff */
[----:B------:R-:W-:Y:S05]  /*6380*/  @P1 WARPSYNC.ALL ;  /* 0x0000000000001948 */ /* 0x000fea0003800000 */
[----:B------:R2:W4:Y:S04]  /*6390*/  @P1 LDSM.16.M88.4 R28, [R63+UR44+0x200] ;  /* 0x0002002c3f1c183b */ /* 0x0005280008000200 */
[----:B------:R2:W1:Y:S02]  /*63a0*/  @P1 LDSM.16.M88.4 R36, [R60+0x200] ;  /* 0x000200003c24183b */ /* 0x0004640000000200 */
.L_x_97:
[----:B------:R-:W-:Y:S05]  /*63b0*/  BSYNC B1 ;  /* 0x0000000000017941 */ /* 0x000fea0003800000 */
.L_x_96:
[----:B-1----:R-:W-:Y:S04]  /*63c0*/  SHF.R.U32.HI R0, RZ, 0x15, R25 ;  /* 0x00000015ff007819 */ /* 0x002fe80000011619 */
[----:B------:R-:W-:Y:S01]  /*63d0*/  LOP3.LUT P1, RZ, R0, 0x3, R46, 0x48, !PT ;  /* 0x0000000300ff7812 */ /* 0x000fe2000782482e */
[----:B------:R-:W-:Y:S01]  /*63e0*/  @!UPT UIADD3 URZ, UPT, UPT, URZ, URZ, URZ ;  /* 0x000000fffffff290 */ /* 0x000fe2000fffe0ff */
[----:B---3--:R-:W-:Y:S11]  /*63f0*/  @P0 BRA `(.L_x_101) ;  /* 0x0000000000080947 */ /* 0x008ff60003800000 */
[----:B------:R-:W1:Y:S02]  /*6400*/  SYNCS.PHASECHK.TRANS64.TRYWAIT P0, [R26+URZ+0xa0], R2 ;  /* 0x0000a0021a0075a7 */ /* 0x000e6400080011ff */
[----:B-1----:R-:W-:Y:S05]  /*6410*/  @!P0 BRA `(.L_x_102) ;  /* 0x0000002c00788947 */ /* 0x002fea0003800000 */
.L_x_101:
[----:B------:R-:W-:Y:S05]  /*6420*/  @!P1 BRA `(.L_x_103) ;  /* 0x0000000000409947 */ /* 0x000fea0003800000 */
[----:B------:R-:W3:Y:S01]  /*6430*/  LDCU.64 UR8, c[0x4][0x70] ;  /* 0x01000e00ff0877ac */ /* 0x000ee20008000a00 */
[----:B------:R-:W-:Y:S01]  /*6440*/  MOV R3, 0x0 ;  /* 0x0000000000037802 */ /* 0x000fe20000000f00 */
[----:B------:R-:W-:Y:S02]  /*6450*/  HFMA2 R12, -RZ, RZ, 0, 5.9604644775390625e-08 ;  /* 0x00000001ff0c7431 */ /* 0x000fe400000001ff */
[----:B------:R-:W-:Y:S02]  /*6460*/  IMAD.MOV.U32 R8, RZ, RZ, 0x192 ;  /* 0x00000192ff087424 */ /* 0x000fe400078e00ff */
[----:B------:R-:W-:Y:S01]  /*6470*/  IMAD.MOV.U32 R13, RZ, RZ, RZ ;  /* 0x000000ffff0d7224 */ /* 0x000fe200078e00ff */
[----:B------:R-:W5:Y:S01]  /*6480*/  LDCU.64 UR6, c[0x4][0x78] ;  /* 0x01000f00ff0677ac */ /* 0x000f620008000a00 */
[----:B-1----:R-:W1:Y:S01]  /*6490*/  LDC.64 R2, c[0x4][R3] ;  /* 0x0100000003027b82 */ /* 0x002e620000000a00 */
[----:B------:R-:W2:Y:S01]  /*64a0*/  LDCU.64 UR4, c[0x4][0x10] ;  /* 0x01000200ff0477ac */ /* 0x000ea20008000a00 */
[----:B---3--:R-:W-:Y:S01]  /*64b0*/  MOV R5, UR9 ;  /* 0x0000000900057c02 */ /* 0x008fe20008000f00 */
[----:B------:R-:W-:Y:S01]  /*64c0*/  IMAD.U32 R4, RZ, RZ, UR8 ;  /* 0x00000008ff047e24 */ /* 0x000fe2000f8e00ff */
[----:B-----5:R-:W-:Y:S01]  /*64d0*/  MOV R7, UR7 ;  /* 0x0000000700077c02 */ /* 0x020fe20008000f00 */
[----:B------:R-:W-:Y:S01]  /*64e0*/  IMAD.U32 R6, RZ, RZ, UR6 ;  /* 0x00000006ff067e24 */ /* 0x000fe2000f8e00ff */
[----:B--2---:R-:W-:Y:S01]  /*64f0*/  MOV R11, UR5 ;  /* 0x00000005000b7c02 */ /* 0x004fe20008000f00 */
[----:B------:R-:W-:Y:S02]  /*6500*/  IMAD.U32 R10, RZ, RZ, UR4 ;  /* 0x00000004ff0a7e24 */ /* 0x000fe4000f8e00ff */
[----:B------:R-:W-:Y:S07]  /*6510*/  LEPC R20, `(.L_x_103) ;  /* 0x000000001014794e */ /* 0x000fee0000000000 */
[----:B-1--4-:R-:W-:Y:S05]  /*6520*/  CALL.ABS.NOINC R2 ;  /* 0x0000000002007343 */ /* 0x012fea0003c00000 */
.L_x_103:
[----:B----4-:R-:W-:Y:S01]  /*6530*/  SHF.L.U32 R3, R28, 0x10, RZ ;  /* 0x000000101c037819 */ /* 0x010fe200000006ff */
[----:B------:R-:W-:Y:S05]  /*6540*/  WARPSYNC.ALL ;  /* 0x0000000000007948 */ /* 0x000fea0003800000 */
[----:B------:R-:W-:Y:S01]  /*6550*/  R2UR UR4, R25 ;  /* 0x00000000190472ca */ /* 0x000fe200000e0000 */
[----:B------:R-:W-:Y:S01]  /*6560*/  BSSY.RECONVERGENT B0, `(.L_x_104) ;  /* 0x000004e000007945 */ /* 0x000fe20003800200 */
[C---:B------:R-:W-:Y:S02]  /*6570*/  SHF.L.U32 R20, R29.reuse, 0x10, RZ ;  /* 0x000000101d147819 */ /* 0x040fe400000006ff */
[----:B------:R-:W-:Y:S02]  /*6580*/  LOP3.LUT R21, R29, 0xffff0000, RZ, 0xc0, !PT ;  /* 0xffff00001d157812 */ /* 0x000fe400078ec0ff */
[----:B------:R-:W-:Y:S07]  /*6590*/  ISETP.NE.AND P0, PT, R56, RZ, PT ;  /* 0x000000ff3800720c */ /* 0x000fee0003f05270 */
[----:B------:R-:W3:Y:S02]  /*65a0*/  LDTM.16dp256bit.x4 R4, tmem[UR4] ;  /* 0x00000004000479ee */ /* 0x000ee40008120000 */
[----:B---3--:R-:W-:Y:S01]  /*65b0*/  FMUL R0, R24, R4 ;  /* 0x0000000418007220 */ /* 0x008fe20000400000 */
[----:B------:R-:W-:Y:S01]  /*65c0*/  LOP3.LUT R4, R28, 0xffff0000, RZ, 0xc0, !PT ;  /* 0xffff00001c047812 */ /* 0x000fe200078ec0ff */
[C---:B-1----:R-:W-:Y:S01]  /*65d0*/  FMUL R2, R24.reuse, R5 ;  /* 0x0000000518027220 */ /* 0x042fe20000400000 */
[C---:B------:R-:W-:Y:S01]  /*65e0*/  FMUL R7, R24.reuse, R7 ;  /* 0x0000000718077220 */ /* 0x040fe20000400000 */
[C---:B------:R-:W-:Y:S01]  /*65f0*/  FFMA R0, R27.reuse, R3, R0 ;  /* 0x000000031b007223 */ /* 0x040fe20000000000 */
[C---:B------:R-:W-:Y:S01]  /*6600*/  FMUL R3, R24.reuse, R6 ;  /* 0x0000000618037220 */ /* 0x040fe20000400000 */
[C---:B------:R-:W-:Y:S01]  /*6610*/  FFMA R2, R27.reuse, R4, R2 ;  /* 0x000000041b027223 */ /* 0x040fe20000000002 */
[C---:B------:R-:W-:Y:S01]  /*6620*/  FMUL R4, R24.reuse, R8 ;  /* 0x0000000818047220 */ /* 0x040fe20000400000 */
[C---:B------:R-:W-:Y:S01]  /*6630*/  FMUL R8, R24.reuse, R12 ;  /* 0x0000000c18087220 */ /* 0x040fe20000400000 */
[----:B------:R-:W-:Y:S01]  /*6640*/  FMUL R12, R24, R16 ;  /* 0x00000010180c7220 */ /* 0x000fe20000400000 */
[----:B------:R-:W-:Y:S01]  /*6650*/  SHF.L.U32 R16, R30, 0x10, RZ ;  /* 0x000000101e107819 */ /* 0x000fe200000006ff */
[C---:B------:R-:W-:Y:S01]  /*6660*/  FFMA R3, R27.reuse, R20, R3 ;  /* 0x000000141b037223 */ /* 0x040fe20000000003 */
[----:B------:R-:W-:Y:S01]  /*6670*/  F2FP.BF16.F32.PACK_AB R32, R2, R0 ;  /* 0x000000000220723e */ /* 0x000fe200000010ff */
[C---:B------:R-:W-:Y:S01]  /*6680*/  FFMA R7, R27.reuse, R21, R7 ;  /* 0x000000151b077223 */ /* 0x040fe20000000007 */
[----:B------:R-:W-:Y:S01]  /*6690*/  LOP3.LUT R0, R30, 0xffff0000, RZ, 0xc0, !PT ;  /* 0xffff00001e007812 */ /* 0x000fe200078ec0ff */
[----:B------:R-:W-:Y:S01]  /*66a0*/  FFMA R4, R27, R16, R4 ;  /* 0x000000101b047223 */ /* 0x000fe20000000004 */
[C---:B------:R-:W-:Y:S01]  /*66b0*/  SHF.L.U32 R2, R31.reuse, 0x10, RZ ;  /* 0x000000101f027819 */ /* 0x040fe200000006ff */
[C---:B------:R-:W-:Y:S01]  /*66c0*/  FMUL R5, R24.reuse, R9 ;  /* 0x0000000918057220 */ /* 0x040fe20000400000 */
[----:B------:R-:W-:Y:S01]  /*66d0*/  LOP3.LUT R16, R31, 0xffff0000, RZ, 0xc0, !PT ;  /* 0xffff00001f107812 */ /* 0x000fe200078ec0ff */
[----:B------:R-:W-:Y:S01]  /*66e0*/  FMUL R6, R24, R10 ;  /* 0x0000000a18067220 */ /* 0x000fe20000400000 */
[----:B------:R-:W-:Y:S01]  /*66f0*/  F2FP.BF16.F32.PACK_AB R33, R7, R3 ;  /* 0x000000030721723e */ /* 0x000fe200000010ff */
[C---:B------:R-:W-:Y:S01]  /*6700*/  FFMA R5, R27.reuse, R0, R5 ;  /* 0x000000001b057223 */ /* 0x040fe20000000005 */
[C---:B------:R-:W-:Y:S01]  /*6710*/  SHF.L.U32 R0, R36.reuse, 0x10, RZ ;  /* 0x0000001024007819 */ /* 0x040fe200000006ff */
[----:B------:R-:W-:Y:S01]  /*6720*/  FFMA R6, R27, R2, R6 ;  /* 0x000000021b067223 */ /* 0x000fe20000000006 */
[----:B------:R-:W-:Y:S01]  /*6730*/  LOP3.LUT R2, R36, 0xffff0000, RZ, 0xc0, !PT ;  /* 0xffff000024027812 */ /* 0x000fe200078ec0ff */
[C---:B------:R-:W-:Y:S01]  /*6740*/  FMUL R11, R24.reuse, R11 ;  /* 0x0000000b180b7220 */ /* 0x040fe20000400000 */
[----:B------:R-:W-:Y:S01]  /*6750*/  SHF.L.U32 R3, R37, 0x10, RZ ;  /* 0x0000001025037819 */ /* 0x000fe200000006ff */
[C---:B------:R-:W-:Y:S01]  /*6760*/  FMUL R9, R24.reuse, R13 ;  /* 0x0000000d18097220 */ /* 0x040fe20000400000 */
[----:B------:R-:W-:Y:S01]  /*6770*/  F2FP.BF16.F32.PACK_AB R34, R5, R4 ;  /* 0x000000040522723e */ /* 0x000fe200000010ff */
[C---:B------:R-:W-:Y:S01]  /*6780*/  FMUL R10, R24.reuse, R14 ;  /* 0x0000000e180a7220 */ /* 0x040fe20000400000 */
[C---:B------:R-:W-:Y:S01]  /*6790*/  FFMA R11, R27.reuse, R16, R11 ;  /* 0x000000101b0b7223 */ /* 0x040fe2000000000b */
[C---:B------:R-:W-:Y:S01]  /*67a0*/  FFMA R8, R27.reuse, R0, R8 ;  /* 0x000000001b087223 */ /* 0x040fe20000000008 */
[----:B------:R-:W-:Y:S01]  /*67b0*/  FFMA R9, R27, R2, R9 ;  /* 0x000000021b097223 */ /* 0x000fe20000000009 */
[----:B------:R-:W-:Y:S01]  /*67c0*/  LOP3.LUT R0, R37, 0xffff0000, RZ, 0xc0, !PT ;  /* 0xffff000025007812 */ /* 0x000fe200078ec0ff */
[----:B------:R-:W-:Y:S01]  /*67d0*/  FFMA R10, R27, R3, R10 ;  /* 0x000000031b0a7223 */ /* 0x000fe2000000000a */
[----:B------:R-:W-:Y:S01]  /*67e0*/  FMUL R15, R24, R15 ;  /* 0x0000000f180f7220 */ /* 0x000fe20000400000 */
[----:B------:R-:W-:Y:S01]  /*67f0*/  SHF.L.U32 R2, R38, 0x10, RZ ;  /* 0x0000001026027819 */ /* 0x000fe200000006ff */
[----:B------:R-:W-:Y:S01]  /*6800*/  FMUL R13, R24, R17 ;  /* 0x00000011180d7220 */ /* 0x000fe20000400000 */
[----:B------:R-:W-:Y:S01]  /*6810*/  LOP3.LUT R3, R38, 0xffff0000, RZ, 0xc0, !PT ;  /* 0xffff000026037812 */ /* 0x000fe200078ec0ff */
[C---:B------:R-:W-:Y:S01]  /*6820*/  FMUL R14, R24.reuse, R18 ;  /* 0x00000012180e7220 */ /* 0x040fe20000400000 */
[----:B------:R-:W-:Y:S01]  /*6830*/  SHF.L.U32 R4, R39, 0x10, RZ ;  /* 0x0000001027047819 */ /* 0x000fe200000006ff */
[----:B------:R-:W-:Y:S01]  /*6840*/  FFMA R15, R27, R0, R15 ;  /* 0x000000001b0f7223 */ /* 0x000fe2000000000f */
[----:B------:R-:W-:Y:S01]  /*6850*/  LOP3.LUT R5, R39, 0xffff0000, RZ, 0xc0, !PT ;  /* 0xffff000027057812 */ /* 0x000fe200078ec0ff */
[----:B------:R-:W-:Y:S01]  /*6860*/  FMUL R19, R24, R19 ;  /* 0x0000001318137220 */ /* 0x000fe20000400000 */
[C---:B------:R-:W-:Y:S01]  /*6870*/  FFMA R12, R27.reuse, R2, R12 ;  /* 0x000000021b0c7223 */ /* 0x040fe2000000000c */
[C---:B------:R-:W-:Y:S01]  /*6880*/  FFMA R13, R27.reuse, R3, R13 ;  /* 0x000000031b0d7223 */ /* 0x040fe2000000000d */
[C---:B------:R-:W-:Y:S01]  /*6890*/  FFMA R14, R27.reuse, R4, R14 ;  /* 0x000000041b0e7223 */ /* 0x040fe2000000000e */
[----:B------:R-:W-:Y:S01]  /*68a0*/  FFMA R19, R27, R5, R19 ;  /* 0x000000051b137223 */ /* 0x000fe20000000013 */
[----:B------:R-:W-:Y:S02]  /*68b0*/  F2FP.BF16.F32.PACK_AB R35, R11, R6 ;  /* 0x000000060b23723e */ /* 0x000fe400000010ff */
[----:B------:R-:W-:Y:S02]  /*68c0*/  F2FP.BF16.F32.PACK_AB R8, R9, R8 ;  /* 0x000000080908723e */ /* 0x000fe400000010ff */
[----:B------:R-:W-:Y:S01]  /*68d0*/  F2FP.BF16.F32.PACK_AB R9, R15, R10 ;  /* 0x0000000a0f09723e */ /* 0x000fe200000010ff */
[----:B------:R1:W-:Y:S01]  /*68e0*/  STSM.16.M88.4 [R61+0x200], R32 ;  /* 0x000200203d007844 */ /* 0x0003e20000000200 */
[----:B------:R-:W-:Y:S02]  /*68f0*/  F2FP.BF16.F32.PACK_AB R10, R13, R12 ;  /* 0x0000000c0d0a723e */ /* 0x000fe400000010ff */
[----:B------:R-:W-:Y:S05]  /*6900*/  F2FP.BF16.F32.PACK_AB R11, R19, R14 ;  /* 0x0000000e130b723e */ /* 0x000fea00000010ff */
[----:B------:R1:W-:Y:S01]  /*6910*/  STSM.16.M88.4 [R60+0x200], R8 ;  /* 0x000200083c007844 */ /* 0x0003e20000000200 */
[----:B------:R-:W-:Y:S01]  /*6920*/  @!PT LDS RZ, [RZ] ;  /* 0x00000000fffff984 */ /* 0x000fe20000000800 */
[----:B------:R-:W-:Y:S01]  /*6930*/  @!PT LDS RZ, [RZ] ;  /* 0x00000000fffff984 */ /* 0x000fe20000000800 */
[----:B------:R-:W-:Y:S01]  /*6940*/  @!PT LDS RZ, [RZ] ;  /* 0x00000000fffff984 */ /* 0x000fe20000000800 */
[----:B------:R-:W-:Y:S01]  /*6950*/  @!PT LDS RZ, [RZ] ;  /* 0x00000000fffff984 */ /* 0x000fe20000000800 */
[----:B------:R3:W-:Y:S07]  /*6960*/  MEMBAR.ALL.CTA ;  /* 0x0000000000007992 */ /* 0x0007ee0000008000 */
[----:B---3--:R-:W3:Y:S02]  /*6970*/  FENCE.VIEW.ASYNC.S ;  /* 0x00000000000073c6 */ /* 0x008ee40000000000 */
[----:B---3--:R-:W-:Y:S06]  /*6980*/  BAR.SYNC.DEFER_BLOCKING 0x1, 0x80 ;  /* 0x0042000000007b1d */ /* 0x008fec0000010000 */
[----:B------:R-:W-:Y:S05]  /*6990*/  @P0 BRA `(.L_x_105) ;  /* 0x0000000000280947 */ /* 0x000fea0003800000 */
[----:B------:R-:W3:Y:S01]  /*69a0*/  LDCU.64 UR6, c[0x0][0x348] ;  /* 0x00006900ff0677ac */ /* 0x000ee20008000a00 */
[----:B------:R-:W-:Y:S01]  /*69b0*/  UIADD3 UR4, UPT, UPT, UR44, 0x200, URZ ;  /* 0x000002002c047890 */ /* 0x000fe2000fffe0ff */
[----:B------:R-:W-:Y:S05]  /*69c0*/  UMOV UR51, UR36 ;  /* 0x0000002400337c82 */ /* 0x000fea0008000000 */
[----:B------:R-:W-:Y:S04]  /*69d0*/  MOV R49, UR4 ;  /* 0x0000000400317c02 */ /* 0x000fe80008000f00 */
[----:B------:R-:W-:Y:S01]  /*69e0*/  R2UR UR48, R49 ;  /* 0x00000000313072ca */ /* 0x000fe200000e0000 */
[----:B---3--:R-:W-:Y:S04]  /*69f0*/  UIADD3 UR4, UP0, UPT, UR6, 0x680, URZ ;  /* 0x0000068006047890 */ /* 0x008fe8000ff1e0ff */
[----:B------:R-:W-:Y:S09]  /*6a00*/  UIADD3.X UR5, UPT, UPT, URZ, UR7, URZ, UP0, !UPT ;  /* 0x00000007ff057290 */ /* 0x000ff200087fe4ff */
[----:B------:R3:W-:Y:S01]  /*6a10*/  UTMASTG.3D [UR48], [UR4] ;  /* 0x00000030040073b5 */ /* 0x0007e20008010000 */
[----:B------:R0:W-:Y:S01]  /*6a20*/  UTMACMDFLUSH ;  /* 0x00000000000079b7 */ /* 0x0001e20000000000 */
[----:B---3--:R-:W-:Y:S04]  /*6a30*/  DEPBAR.LE SB0, 0x1 ;  /* 0x000080400000791a */ /* 0x008fe80000000000 */
.L_x_105:
[----:B------:R-:W-:Y:S05]  /*6a40*/  BSYNC.RECONVERGENT B0 ;  /* 0x0000000000007941 */ /* 0x000fea0003800200 */
.L_x_104:
[----:B------:R-:W-:Y:S01]  /*6a50*/  BAR.SYNC.DEFER_BLOCKING 0x1, 0x80 ;  /* 0x0042000000007b1d */ /* 0x000fe20000010000 */
[----:B------:R-:W-:Y:S01]  /*6a60*/  ISETP.NE.AND P1, PT, R59, RZ, PT ;  /* 0x000000ff3b00720c */ /* 0x000fe20003f25270 */
[----:B------:R-:W-:Y:S01]  /*6a70*/  UISETP.NE.AND UP0, UPT, UR52, URZ, UPT ;  /* 0x000000ff3400728c */ /* 0x000fe2000bf05270 */
[----:B------:R-:W-:Y:S11]  /*6a80*/  LEA R2, R62, UR44, 0x3 ;  /* 0x0000002c3e027c11 */ /* 0x000ff6000f8e18ff */
[----:B------:R-:W-:Y:S01]  /*6a90*/  @P1 SHF.L.U32 R3, R54, 0x1f, RZ ;  /* 0x0000001f36031819 */ /* 0x000fe200000006ff */
[----:B------:R-:W-:Y:S06]  /*6aa0*/  BRA.U !UP0, `(.L_x_106) ;  /* 0x0000000108247547 */ /* 0x000fec000b800000 */
[----:B------:R-:W-:Y:S01]  /*6ab0*/  IMAD.U32 R4, RZ, RZ, UR46 ;  /* 0x0000002eff047e24 */ /* 0x000fe2000f8e00ff */
[----:B------:R-:W-:Y:S01]  /*6ac0*/  MOV R0, UR47 ;  /* 0x0000002f00007c02 */ /* 0x000fe20008000f00 */
[----:B------:R-:W-:Y:S03]  /*6ad0*/  UIADD3 UR4, UPT, UPT, UR46, 0x1, URZ ;  /* 0x000000012e047890 */ /* 0x000fe6000fffe0ff */
[----:B------:R-:W-:Y:S01]  /*6ae0*/  @P1 LEA R4, R4, UR44, 0x3 ;  /* 0x0000002c04041c11 */ /* 0x000fe2000f8e18ff */
[----:B------:R-:W-:Y:S04]  /*6af0*/  UISETP.NE.AND UP0, UPT, UR4, 0x4, UPT ;  /* 0x000000040400788c */ /* 0x000fe8000bf05270 */
[----:B------:R-:W-:Y:S01]  /*6b00*/  @P1 VIADD R4, R4, 0x50 ;  /* 0x0000005004041836 */ /* 0x000fe20000000000 */
[----:B------:R-:W-:Y:S04]  /*6b10*/  USEL UR46, UR4, URZ, UP0 ;  /* 0x000000ff042e7287 */ /* 0x000fe80008000000 */
[----:B------:R-:W-:Y:S04]  /*6b20*/  @P1 PRMT R0, R0, 0x654, R4 ;  /* 0x0000065400001816 */ /* 0x000fe80000000004 */
[----:B------:R3:W-:Y:S04]  /*6b30*/  @P1 SYNCS.ARRIVE.TRANS64.RED.A1T0 RZ, [R0+URZ], RZ ;  /* 0x000000ff00ff19a7 */ /* 0x0007e800081004ff */
.L_x_106:
[----:B------:R-:W4:Y:S01]  /*6b40*/  @P1 SYNCS.PHASECHK.TRANS64.TRYWAIT P0, [R2+URZ+0x30], R3 ;  /* 0x00003003020015a7 */ /* 0x000f2200080011ff */
[----:B------:R-:W-:Y:S01]  /*6b50*/  BSSY B1, `(.L_x_107) ;  /* 0x0000013000017945 */ /* 0x000fe20003800000 */
[----:B----4-:R-:W-:Y:S03]  /*6b60*/  @P1 SEL R64, RZ, 0x1, !P0 ;  /* 0x00000001ff401807 */ /* 0x010fe60004000000 */
[----:B------:R-:W-:Y:S05]  /*6b70*/  @!P1 BRA `(.L_x_108) ;  /* 0x0000000000409947 */ /* 0x000fea0003800000 */
[----:B------:R-:W-:Y:S01]  /*6b80*/  ISETP.NE.AND P1, PT, R65, RZ, PT ;  /* 0x000000ff4100720c */ /* 0x000fe20003f25270 */
[----:B------:R-:W-:Y:S01]  /*6b90*/  BSSY B0, `(.L_x_109) ;  /* 0x0000009000007945 */ /* 0x000fe20003800000 */
[----:B------:R-:W-:Y:S11]  /*6ba0*/  ISETP.NE.AND P0, PT, R64, RZ, PT ;  /* 0x000000ff4000720c */ /* 0x000ff60003f05270 */
[----:B------:R-:W-:Y:S05]  /*6bb0*/  @P1 IMAD R4, R62, 0x1000, R63 ;  /* 0x000010003e041824 */ /* 0x000fea00078e023f */
[----:B------:R-:W-:Y:S05]  /*6bc0*/  @P1 IADD3 R3, PT, PT, R4, UR44, RZ ;  /* 0x0000002c04031c10 */ /* 0x000fea000fffe0ff */
[----:B------:R-:W-:Y:S01]  /*6bd0*/  @P1 IMAD.IADD R3, R55, 0x1, R3 ;  /* 0x0000000137031824 */ /* 0x000fe200078e0203 */
[----:B------:R-:W-:Y:S06]  /*6be0*/  @P0 BRA `(.L_x_110) ;  /* 0x00000000000c0947 */ /* 0x000fec0003800000 */
[----:B---3--:R-:W-:Y:S04]  /*6bf0*/  SHF.L.U32 R0, R54, 0x1f, RZ ;  /* 0x0000001f36007819 */ /* 0x008fe800000006ff */
[----:B------:R-:W3:Y:S02]  /*6c00*/  SYNCS.PHASECHK.TRANS64.TRYWAIT P0, [R2+URZ+0x30], R0 ;  /* 0x00003000020075a7 */ /* 0x000ee400080011ff */
[----:B---3--:R-:W-:Y:S05]  /*6c10*/  @!P0 BRA `(.L_x_111) ;  /* 0x00000024008c8947 */ /* 0x008fea0003800000 */
.L_x_110:
[----:B------:R-:W-:Y:S05]  /*6c20*/  BSYNC B0 ;  /* 0x0000000000007941 */ /* 0x000fea0003800000 */
.L_x_109:
[----:B------:R-:W-:Y:S02]  /*6c30*/  ISETP.NE.AND P0, PT, R65, RZ, PT ;  /* 0x000000ff4100720c */ /* 0x000fe40003f05270 */
[----:B------:R-:W-:Y:S11]  /*6c40*/  IADD3 R62, PT, PT, R62, 0x1, RZ ;  /* 0x000000013e3e7810 */ /* 0x000ff60007ffe0ff */
[----:B------:R-:W-:Y:S05]  /*6c50*/  @P0 WARPSYNC.ALL ;  /* 0x0000000000000948 */ /* 0x000fea0003800000 */
[----:B------:R4:W1:Y:S04]  /*6c60*/  @P0 LDSM.16.M88.4 R28, [R4+UR44+0x200] ;  /* 0x0002002c041c083b */ /* 0x0008680008000200 */
[----:B------:R4:W1:Y:S02]  /*6c70*/  @P0 LDSM.16.M88.4 R36, [R3+0x200] ;  /* 0x000200000324083b */ /* 0x0008640000000200 */
.L_x_108:
[----:B------:R-:W-:Y:S05]  /*6c80*/  BSYNC B1 ;  /* 0x0000000000017941 */ /* 0x000fea0003800000 */
.L_x_107:
[----:B---3--:R-:W-:Y:S05]  /*6c90*/  VIADD R0, R25, 0x20 ;  /* 0x0000002019007836 */ /* 0x008fea0000000000 */
[----:B------:R-:W-:Y:S04]  /*6ca0*/  SHF.R.U32.HI R0, RZ, 0x15, R0 ;  /* 0x00000015ff007819 */ /* 0x000fe80000011600 */
[----:B------:R-:W-:Y:S11]  /*6cb0*/  LOP3.LUT P0, RZ, R0, 0x3, R46, 0x48, !PT ;  /* 0x0000000300ff7812 */ /* 0x000ff6000780482e */
[----:B------:R-:W-:Y:S02]  /*6cc0*/  @!UPT UIADD3 URZ, UPT, UPT, URZ, URZ, URZ ;  /* 0x000000fffffff290 */ /* 0x000fe4000fffe0ff */
[----:B------:R-:W-:Y:S05]  /*6cd0*/  @!P0 BRA `(.L_x_112) ;  /* 0x0000000000408947 */ /* 0x000fea0003800000 */
[----:B------:R-:W3:Y:S01]  /*6ce0*/  LDCU.64 UR8, c[0x4][0x70] ;  /* 0x01000e00ff0877ac */ /* 0x000ee20008000a00 */
[----:B----4-:R-:W-:Y:S01]  /*6cf0*/  MOV R3, 0x0 ;  /* 0x0000000000037802 */ /* 0x010fe20000000f00 */
[----:B------:R-:W-:Y:S02]  /*6d00*/  HFMA2 R12, -RZ, RZ, 0, 5.9604644775390625e-08 ;  /* 0x00000001ff0c7431 */ /* 0x000fe400000001ff */
[----:B-1----:R-:W-:Y:S02]  /*6d10*/  IMAD.MOV.U32 R8, RZ, RZ, 0x192 ;  /* 0x00000192ff087424 */ /* 0x002fe400078e00ff */
[----:B------:R-:W-:Y:S01]  /*6d20*/  IMAD.MOV.U32 R13, RZ, RZ, RZ ;  /* 0x000000ffff0d7224 */ /* 0x000fe200078e00ff */
[----:B------:R-:W1:Y:S01]  /*6d30*/  LDCU.64 UR6, c[0x4][0x78] ;  /* 0x01000f00ff0677ac */ /* 0x000e620008000a00 */
[----:B------:R-:W4:Y:S01]  /*6d40*/  LDC.64 R2, c[0x4][R3] ;  /* 0x0100000003027b82 */ /* 0x000f220000000a00 */
[----:B------:R-:W5:Y:S01]  /*6d50*/  LDCU.64 UR4, c[0x4][0x10] ;  /* 0x01000200ff0477ac */ /* 0x000f620008000a00 */
[----:B---3--:R-:W-:Y:S01]  /*6d60*/  MOV R5, UR9 ;  /* 0x0000000900057c02 */ /* 0x008fe20008000f00 */
[----:B------:R-:W-:Y:S01]  /*6d70*/  IMAD.U32 R4, RZ, RZ, UR8 ;  /* 0x00000008ff047e24 */ /* 0x000fe2000f8e00ff */
[----:B-1----:R-:W-:Y:S01]  /*6d80*/  MOV R7, UR7 ;  /* 0x0000000700077c02 */ /* 0x002fe20008000f00 */
[----:B------:R-:W-:Y:S01]  /*6d90*/  IMAD.U32 R6, RZ, RZ, UR6 ;  /* 0x00000006ff067e24 */ /* 0x000fe2000f8e00ff */
[----:B-----5:R-:W-:Y:S01]  /*6da0*/  MOV R11, UR5 ;  /* 0x00000005000b7c02 */ /* 0x020fe20008000f00 */
[----:B------:R-:W-:Y:S02]  /*6db0*/  IMAD.U32 R10, RZ, RZ, UR4 ;  /* 0x00000004ff0a7e24 */ /* 0x000fe4000f8e00ff */
[----:B------:R-:W-:Y:S07]  /*6dc0*/  LEPC R20, `(.L_x_112) ;  /* 0x000000001014794e */ /* 0x000fee0000000000 */
[----:B--2-4-:R-:W-:Y:S05]  /*6dd0*/  CALL.ABS.NOINC R2 ;  /* 0x0000000002007343 */ /* 0x014fea0003c00000 */
.L_x_112:
[----:B-1--4-:R-:W-:Y:S01]  /*6de0*/  SHF.L.U32 R3, R28, 0x10, RZ ;  /* 0x000000101c037819 */ /* 0x012fe200000006ff */
[----:B------:R-:W-:Y:S05]  /*6df0*/  WARPSYNC.ALL ;  /* 0x0000000000007948 */ /* 0x000fea0003800000 */
[----:B------:R-:W-:Y:S01]  /*6e00*/  R2UR UR4, R25 ;  /* 0x00000000190472ca */ /* 0x000fe200000e0000 */
[----:B------:R-:W-:Y:S01]  /*6e10*/  BSSY.RECONVERGENT B0, `(.L_x_113) ;  /* 0x0000056000007945 */ /* 0x000fe20003800200 */
[----:B------:R-:W-:Y:S02]  /*6e20*/  SHF.L.U32 R20, R30, 0x10, RZ ;  /* 0x000000101e147819 */ /* 0x000fe400000006ff */
[----:B------:R-:W-:Y:S02]  /*6e30*/  ISETP.NE.AND P6, PT, R59, RZ, PT ;  /* 0x000000ff3b00720c */ /* 0x000fe40003fc5270 */
[----:B------:R-:W-:Y:S07]  /*6e40*/  ISETP.NE.AND P0, PT, R56, RZ, PT ;  /* 0x000000ff3800720c */ /* 0x000fee0003f05270 */
[----:B------:R-:W1:Y:S02]  /*6e50*/  LDTM.16dp256bit.x4 R4, tmem[UR4+0x20] ;  /* 0x00002004000479ee */ /* 0x000e640008120000 */
[----:B-1----:R-:W-:Y:S01]  /*6e60*/  FMUL R0, R24, R4 ;  /* 0x0000000418007220 */ /* 0x002fe20000400000 */
[----:B------:R-:W-:Y:S01]  /*6e70*/  LOP3.LUT R4, R28, 0xffff0000, RZ, 0xc0, !PT ;  /* 0xffff00001c047812 */ /* 0x000fe200078ec0ff */
[C---:B------:R-:W-:Y:S01]  /*6e80*/  FMUL R2, R24.reuse, R5 ;  /* 0x0000000518027220 */ /* 0x040fe20000400000 */
[----:B------:R-:W-:Y:S01]  /*6e90*/  SHF.L.U32 R5, R29, 0x10, RZ ;  /* 0x000000101d057819 */ /* 0x000fe200000006ff */
[----:B------:R-:W-:Y:S01]  /*6ea0*/  FFMA R0, R27, R3, R0 ;  /* 0x000000031b007223 */ /* 0x000fe20000000000 */
[C---:B------:R-:W-:Y:S01]  /*6eb0*/  FMUL R3, R24.reuse, R6 ;  /* 0x0000000618037220 */ /* 0x040fe20000400000 */
[----:B------:R-:W-:Y:S01]  /*6ec0*/  LOP3.LUT R6, R29, 0xffff0000, RZ, 0xc0, !PT ;  /* 0xffff00001d067812 */ /* 0x000fe200078ec0ff */
[C---:B------:R-:W-:Y:S01]  /*6ed0*/  FFMA R2, R27.reuse, R4, R2 ;  /* 0x000000041b027223 */ /* 0x040fe20000000002 */
[C---:B------:R-:W-:Y:S01]  /*6ee0*/  FMUL R7, R24.reuse, R7 ;  /* 0x0000000718077220 */ /* 0x040fe20000400000 */
[C---:B------:R-:W-:Y:S01]  /*6ef0*/  FFMA R3, R27.reuse, R5, R3 ;  /* 0x000000051b037223 */ /* 0x040fe20000000003 */
[C---:B------:R-:W-:Y:S01]  /*6f00*/  FMUL R4, R24.reuse, R8 ;  /* 0x0000000818047220 */ /* 0x040fe20000400000 */
[----:B------:R-:W-:Y:S01]  /*6f10*/  FMUL R5, R24, R9 ;  /* 0x0000000918057220 */ /* 0x000fe20000400000 */
[----:B------:R-:W-:Y:S01]  /*6f20*/  F2FP.BF16.F32.PACK_AB R32, R2, R0 ;  /* 0x000000000220723e */ /* 0x000fe200000010ff */
[C---:B------:R-:W-:Y:S01]  /*6f30*/  FFMA R7, R27.reuse, R6, R7 ;  /* 0x000000061b077223 */ /* 0x040fe20000000007 */
[----:B------:R-:W-:Y:S01]  /*6f40*/  LOP3.LUT R0, R30, 0xffff0000, RZ, 0xc0, !PT ;  /* 0xffff00001e007812 */ /* 0x000fe200078ec0ff */
[----:B------:R-:W-:Y:S01]  /*6f50*/  FFMA R4, R27, R20, R4 ;  /* 0x000000141b047223 */ /* 0x000fe20000000004 */
[----:B------:R-:W-:Y:S01]  /*6f60*/  SHF.L.U32 R2, R31, 0x10, RZ ;  /* 0x000000101f027819 */ /* 0x000fe200000006ff */
[----:B------:R-:W-:Y:S01]  /*6f70*/  FMUL R6, R24, R10 ;  /* 0x0000000a18067220 */ /* 0x000fe20000400000 */
[----:B------:R-:W-:Y:S01]  /*6f80*/  F2FP.BF16.F32.PACK_AB R33, R7, R3 ;  /* 0x000000030721723e */ /* 0x000fe200000010ff */
[----:B------:R-:W-:Y:S01]  /*6f90*/  FFMA R5, R27, R0, R5 ;  /* 0x000000001b057223 */ /* 0x000fe20000000005 */
[----:B------:R-:W-:Y:S01]  /*6fa0*/  LOP3.LUT R3, R31, 0xffff0000, RZ, 0xc0, !PT ;  /* 0xffff00001f037812 */ /* 0x000fe200078ec0ff */
[----:B------:R-:W-:Y:S01]  /*6fb0*/  FFMA R6, R27, R2, R6 ;  /* 0x000000021b067223 */ /* 0x000fe20000000006 */
[----:B------:R-:W-:Y:S01]  /*6fc0*/  SHF.L.U32 R7, R36, 0x10, RZ ;  /* 0x0000001024077819 */ /* 0x000fe200000006ff */
[----:B------:R-:W-:Y:S01]  /*6fd0*/  FMUL R11, R24, R11 ;  /* 0x0000000b180b7220 */ /* 0x000fe20000400000 */
[----:B------:R-:W-:Y:S01]  /*6fe0*/  LOP3.LUT R0, R36, 0xffff0000, RZ, 0xc0, !PT ;  /* 0xffff000024007812 */ /* 0x000fe200078ec0ff */
[C---:B------:R-:W-:Y:S01]  /*6ff0*/  FMUL R8, R24.reuse, R12 ;  /* 0x0000000c18087220 */ /* 0x040fe20000400000 */
[----:B------:R-:W-:Y:S01]  /*7000*/  SHF.L.U32 R2, R37, 0x10, RZ ;  /* 0x0000001025027819 */ /* 0x000fe200000006ff */
[C---:B------:R-:W-:Y:S01]  /*7010*/  FMUL R9, R24.reuse, R13 ;  /* 0x0000000d18097220 */ /* 0x040fe20000400000 */
[----:B------:R-:W-:Y:S01]  /*7020*/  F2FP.BF16.F32.PACK_AB R34, R5, R4 ;  /* 0x000000040522723e */ /* 0x000fe200000010ff */
[----:B------:R-:W-:Y:S01]  /*7030*/  FFMA R11, R27, R3, R11 ;  /* 0x000000031b0b7223 */ /* 0x000fe2000000000b */
[----:B------:R-:W-:Y:S01]  /*7040*/  SHF.L.U32 R3, R39, 0x10, RZ ;  /* 0x0000001027037819 */ /* 0x000fe200000006ff */
[----:B------:R-:W-:Y:S01]  /*7050*/  FFMA R8, R27, R7, R8 ;  /* 0x000000071b087223 */ /* 0x000fe20000000008 */
[----:B------:R-:W-:Y:S01]  /*7060*/  LOP3.LUT R4, R39, 0xffff0000, RZ, 0xc0, !PT ;  /* 0xffff000027047812 */ /* 0x000fe200078ec0ff */
[----:B------:R-:W-:Y:S01]  /*7070*/  FFMA R9, R27, R0, R9 ;  /* 0x000000001b097223 */ /* 0x000fe20000000009 */
[----:B------:R-:W-:Y:S01]  /*7080*/  LOP3.LUT R0, R37, 0xffff0000, RZ, 0xc0, !PT ;  /* 0xffff000025007812 */ /* 0x000fe200078ec0ff */
[C---:B------:R-:W-:Y:S01]  /*7090*/  FMUL R10, R24.reuse, R14 ;  /* 0x0000000e180a7220 */ /* 0x040fe20000400000 */
[----:B------:R-:W-:Y:S01]  /*70a0*/  F2FP.BF16.F32.PACK_AB R35, R11, R6 ;  /* 0x000000060b23723e */ /* 0x000fe200000010ff */
[----:B------:R-:W-:Y:S01]  /*70b0*/  FMUL R15, R24, R15 ;  /* 0x0000000f180f7220 */ /* 0x000fe20000400000 */
[----:B------:R-:W-:Y:S01]  /*70c0*/  F2FP.BF16.F32.PACK_AB R8, R9, R8 ;  /* 0x000000080908723e */ /* 0x000fe200000010ff */
[C---:B------:R-:W-:Y:S01]  /*70d0*/  FFMA R10, R27.reuse, R2, R10 ;  /* 0x000000021b0a7223 */ /* 0x040fe2000000000a */
[C---:B------:R-:W-:Y:S01]  /*70e0*/  SHF.L.U32 R2, R38.reuse, 0x10, RZ ;  /* 0x0000001026027819 */ /* 0x040fe200000006ff */
[----:B------:R-:W-:Y:S01]  /*70f0*/  FFMA R15, R27, R0, R15 ;  /* 0x000000001b0f7223 */ /* 0x000fe2000000000f */
[----:B------:R-:W-:Y:S01]  /*7100*/  LOP3.LUT R0, R38, 0xffff0000, RZ, 0xc0, !PT ;  /* 0xffff000026007812 */ /* 0x000fe200078ec0ff */
[----:B------:R1:W-:Y:S01]  /*7110*/  STSM.16.M88.4 [R61+0x1200], R32 ;  /* 0x001200203d007844 */ /* 0x0003e20000000200 */
[C---:B------:R-:W-:Y:S01]  /*7120*/  FMUL R12, R24.reuse, R16 ;  /* 0x00000010180c7220 */ /* 0x040fe20000400000 */
[C---:B------:R-:W-:Y:S01]  /*7130*/  FMUL R13, R24.reuse, R17 ;  /* 0x00000011180d7220 */ /* 0x040fe20000400000 */
[----:B------:R-:W-:Y:S01]  /*7140*/  F2FP.BF16.F32.PACK_AB R9, R15, R10 ;  /* 0x0000000a0f09723e */ /* 0x000fe200000010ff */
[C---:B------:R-:W-:Y:S01]  /*7150*/  FMUL R14, R24.reuse, R18 ;  /* 0x00000012180e7220 */ /* 0x040fe20000400000 */
[----:B------:R-:W-:Y:S01]  /*7160*/  FMUL R19, R24, R19 ;  /* 0x0000001318137220 */ /* 0x000fe20000400000 */
[C---:B------:R-:W-:Y:S01]  /*7170*/  FFMA R12, R27.reuse, R2, R12 ;  /* 0x000000021b0c7223 */ /* 0x040fe2000000000c */
[----:B------:R-:W-:Y:S01]  /*7180*/  MOV R2, UR46 ;  /* 0x0000002e00027c02 */ /* 0x000fe20008000f00 */
[C---:B------:R-:W-:Y:S01]  /*7190*/  FFMA R13, R27.reuse, R0, R13 ;  /* 0x000000001b0d7223 */ /* 0x040fe2000000000d */
[C---:B------:R-:W-:Y:S01]  /*71a0*/  FFMA R14, R27.reuse, R3, R14 ;  /* 0x000000031b0e7223 */ /* 0x040fe2000000000e */
[----:B------:R-:W-:Y:S01]  /*71b0*/  FFMA R19, R27, R4, R19 ;  /* 0x000000041b137223 */ /* 0x000fe20000000013 */
[----:B------:R-:W-:Y:S02]  /*71c0*/  @P6 LEA R2, R2, UR44, 0x3 ;  /* 0x0000002c02026c11 */ /* 0x000fe4000f8e18ff */
[----:B------:R-:W-:Y:S02]  /*71d0*/  F2FP.BF16.F32.PACK_AB R10, R13, R12 ;  /* 0x0000000c0d0a723e */ /* 0x000fe400000010ff */
[----:B------:R-:W-:Y:S02]  /*71e0*/  F2FP.BF16.F32.PACK_AB R11, R19, R14 ;  /* 0x0000000e130b723e */ /* 0x000fe400000010ff */
[----:B------:R-:W-:Y:S02]  /*71f0*/  MOV R0, UR47 ;  /* 0x0000002f00007c02 */ /* 0x000fe40008000f00 */
[----:B------:R-:W-:Y:S01]  /*7200*/  @P6 IADD3 R2, PT, PT, R2, 0x50, RZ ;  /* 0x0000005002026810 */ /* 0x000fe20007ffe0ff */
[----:B------:R1:W-:Y:S01]  /*7210*/  STSM.16.M88.4 [R60+0x1200], R8 ;  /* 0x001200083c007844 */ /* 0x0003e20000000200 */
[----:B------:R-:W-:Y:S02]  /*7220*/  @P6 SHF.L.U32 R3, R54, 0x1f, RZ ;  /* 0x0000001f36036819 */ /* 0x000fe400000006ff */
[----:B------:R-:W-:Y:S01]  /*7230*/  @P6 PRMT R0, R0, 0x654, R2 ;  /* 0x0000065400006816 */ /* 0x000fe20000000002 */
[----:B------:R-:W-:Y:S01]  /*7240*/  @!PT LDS RZ, [RZ] ;  /* 0x00000000fffff984 */ /* 0x000fe20000000800 */
[----:B------:R-:W-:Y:S01]  /*7250*/  @!PT LDS RZ, [RZ] ;  /* 0x00000000fffff984 */ /* 0x000fe20000000800 */
[----:B------:R-:W-:Y:S01]  /*7260*/  @!PT LDS RZ, [RZ] ;  /* 0x00000000fffff984 */ /* 0x000fe20000000800 */
[----:B------:R-:W-:Y:S01]  /*7270*/  @!PT LDS RZ, [RZ] ;  /* 0x00000000fffff984 */ /* 0x000fe20000000800 */
[----:B------:R3:W-:Y:S06]  /*7280*/  MEMBAR.ALL.CTA ;  /* 0x0000000000007992 */ /* 0x0007ec0000008000 */
[----:B---3--:R-:W3:Y:S01]  /*7290*/  FENCE.VIEW.ASYNC.S ;  /* 0x00000000000073c6 */ /* 0x008ee20000000000 */
[----:B------:R-:W-:Y:S01]  /*72a0*/  LEA R2, R62, UR44, 0x3 ;  /* 0x0000002c3e027c11 */ /* 0x000fe2000f8e18ff */
[----:B---3--:R-:W-:Y:S06]  /*72b0*/  BAR.SYNC.DEFER_BLOCKING 0x1, 0x80 ;  /* 0x0042000000007b1d */ /* 0x008fec0000010000 */
[----:B------:R-:W-:Y:S05]  /*72c0*/  @P0 BRA `(.L_x_114) ;  /* 0x0000000000280947 */ /* 0x000fea0003800000 */
[----:B------:R-:W3:Y:S01]  /*72d0*/  LDCU.64 UR6, c[0x0][0x348] ;  /* 0x00006900ff0677ac */ /* 0x000ee20008000a00 */
[----:B------:R-:W-:Y:S02]  /*72e0*/  UIADD3 UR9, UPT, UPT, UR49, 0x20, URZ ;  /* 0x0000002031097890 */ /* 0x000fe4000fffe0ff */
[----:B------:R-:W-:Y:S01]  /*72f0*/  UIADD3 UR8, UPT, UPT, UR44, 0x1200, URZ ;  /* 0x000012002c087890 */ /* 0x000fe2000fffe0ff */
[----:B------:R-:W-:Y:S01]  /*7300*/  UMOV UR10, UR50 ;  /* 0x00000032000a7c82 */ /* 0x000fe20008000000 */
[----:B------:R-:W-:Y:S01]  /*7310*/  UMOV UR11, UR36 ;  /* 0x00000024000b7c82 */ /* 0x000fe20008000000 */
[----:B---3--:R-:W-:Y:S04]  /*7320*/  UIADD3 UR4, UP0, UPT, UR6, 0x680, URZ ;  /* 0x0000068006047890 */ /* 0x008fe8000ff1e0ff */
[----:B------:R-:W-:Y:S09]  /*7330*/  UIADD3.X UR5, UPT, UPT, URZ, UR7, URZ, UP0, !UPT ;  /* 0x00000007ff057290 */ /* 0x000ff200087fe4ff */
[----:B------:R3:W-:Y:S01]  /*7340*/  UTMASTG.3D [UR8], [UR4] ;  /* 0x00000008040073b5 */ /* 0x0007e20008010000 */
[----:B------:R0:W-:Y:S01]  /*7350*/  UTMACMDFLUSH ;  /* 0x00000000000079b7 */ /* 0x0001e20000000000 */
[----:B---3--:R-:W-:Y:S04]  /*7360*/  DEPBAR.LE SB0, 0x1 ;  /* 0x000080400000791a */ /* 0x008fe80000000000 */
.L_x_114:
[----:B------:R-:W-:Y:S05]  /*7370*/  BSYNC.RECONVERGENT B0 ;  /* 0x0000000000007941 */ /* 0x000fea0003800200 */
.L_x_113:
[----:B------:R-:W-:Y:S01]  /*7380*/  BAR.SYNC.DEFER_BLOCKING 0x1, 0x80 ;  /* 0x0042000000007b1d */ /* 0x000fe20000010000 */
[----:B------:R-:W-:Y:S04]  /*7390*/  UIADD3 UR4, UPT, UPT, UR46, 0x1, URZ ;  /* 0x000000012e047890 */ /* 0x000fe8000fffe0ff */
[----:B------:R-:W-:Y:S04]  /*73a0*/  UISETP.NE.AND UP0, UPT, UR4, 0x4, UPT ;  /* 0x000000040400788c */ /* 0x000fe8000bf05270 */
[----:B------:R-:W-:Y:S01]  /*73b0*/  USEL UR45, UR4, URZ, UP0 ;  /* 0x000000ff042d7287 */ /* 0x000fe20008000000 */
[----:B------:R3:W-:Y:S01]  /*73c0*/  @P6 SYNCS.ARRIVE.TRANS64.RED.A1T0 RZ, [R0+URZ], RZ ;  /* 0x000000ff00ff69a7 */ /* 0x0007e200081004ff */
[----:B------:R-:W-:Y:S01]  /*73d0*/  BSSY B1, `(.L_x_115) ;  /* 0x0000014000017945 */ /* 0x000fe20003800000 */
[----:B------:R-:W4:Y:S02]  /*73e0*/  @P6 SYNCS.PHASECHK.TRANS64.TRYWAIT P0, [R2+URZ+0x30], R3 ;  /* 0x00003003020065a7 */ /* 0x000f2400080011ff */
[----:B----4-:R-:W-:Y:S01]  /*73f0*/  @P6 SEL R64, RZ, 0x1, !P0 ;  /* 0x00000001ff406807 */ /* 0x010fe20004000000 */
[----:B---3--:R-:W-:Y:S06]  /*7400*/  @!P6 BRA `(.L_x_116) ;  /* 0x000000000040e947 */ /* 0x008fec0003800000 */
[----:B------:R-:W-:Y:S01]  /*7410*/  ISETP.NE.AND P1, PT, R65, RZ, PT ;  /* 0x000000ff4100720c */ /* 0x000fe20003f25270 */
[----:B------:R-:W-:Y:S01]  /*7420*/  BSSY B0, `(.L_x_117) ;  /* 0x0000009000007945 */ /* 0x000fe20003800000 */
[----:B------:R-:W-:Y:S11]  /*7430*/  ISETP.NE.AND P0, PT, R64, RZ, PT ;  /* 0x000000ff4000720c */ /* 0x000ff60003f05270 */
[----:B------:R-:W-:Y:S05]  /*7440*/  @P1 IMAD R3, R62, 0x1000, R63 ;  /* 0x000010003e031824 */ /* 0x000fea00078e023f */
[----:B------:R-:W-:Y:S05]  /*7450*/  @P1 IADD3 R0, PT, PT, R3, UR44, RZ ;  /* 0x0000002c03001c10 */ /* 0x000fea000fffe0ff */
[----:B------:R-:W-:Y:S01]  /*7460*/  @P1 IMAD.IADD R0, R55, 0x1, R0 ;  /* 0x0000000137001824 */ /* 0x000fe200078e0200 */
[----:B------:R-:W-:Y:S06]  /*7470*/  @P0 BRA `(.L_x_118) ;  /* 0x00000000000c0947 */ /* 0x000fec0003800000 */
[----:B------:R-:W-:Y:S04]  /*7480*/  SHF.L.U32 R4, R54, 0x1f, RZ ;  /* 0x0000001f36047819 */ /* 0x000fe800000006ff */
[----:B------:R-:W3:Y:S02]  /*7490*/  SYNCS.PHASECHK.TRANS64.TRYWAIT P0, [R2+URZ+0x30], R4 ;  /* 0x00003004020075a7 */ /* 0x000ee400080011ff */
[----:B---3--:R-:W-:Y:S05]  /*74a0*/  @!P0 BRA `(.L_x_119) ;  /* 0x0000001c007c8947 */ /* 0x008fea0003800000 */
.L_x_118:
[----:B------:R-:W-:Y:S05]  /*74b0*/  BSYNC B0 ;  /* 0x0000000000007941 */ /* 0x000fea0003800000 */
.L_x_117:
[----:B------:R-:W-:Y:S02]  /*74c0*/  ISETP.NE.AND P0, PT, R65, RZ, PT ;  /* 0x000000ff4100720c */ /* 0x000fe40003f05270 */
[----:B------:R-:W-:Y:S11]  /*74d0*/  IADD3 R62, PT, PT, R62, 0x1, RZ ;  /* 0x000000013e3e7810 */ /* 0x000ff60007ffe0ff */
[----:B------:R-:W-:Y:S05]  /*74e0*/  @P0 WARPSYNC.ALL ;  /* 0x0000000000000948 */ /* 0x000fea0003800000 */
[----:B------:R4:W1:Y:S04]  /*74f0*/  @P0 LDSM.16.M88.4 R28, [R3+UR44+0x200] ;  /* 0x0002002c031c083b */ /* 0x0008680008000200 */
[----:B------:R4:W1:Y:S02]  /*7500*/  @P0 LDSM.16.M88.4 R36, [R0+0x200] ;  /* 0x000200000024083b */ /* 0x0008640000000200 */
.L_x_116:
[----:B------:R-:W-:Y:S05]  /*7510*/  BSYNC B1 ;  /* 0x0000000000017941 */ /* 0x000fea0003800000 */
.L_x_115:
[----:B----4-:R-:W-:Y:S05]  /*7520*/  VIADD R0, R25, 0x40 ;  /* 0x0000004019007836 */ /* 0x010fea0000000000 */
[----:B------:R-:W-:Y:S04]  /*7530*/  SHF.R.U32.HI R0, RZ, 0x15, R0 ;  /* 0x00000015ff007819 */ /* 0x000fe80000011600 */
[----:B------:R-:W-:Y:S11]  /*7540*/  LOP3.LUT P0, RZ, R0, 0x3, R46, 0x48, !PT ;  /* 0x0000000300ff7812 */ /* 0x000ff6000780482e */
[----:B------:R-:W-:Y:S02]  /*7550*/  @!UPT UIADD3 URZ, UPT, UPT, URZ, URZ, URZ ;  /* 0x000000fffffff290 */ /* 0x000fe4000fffe0ff */
[----:B------:R-:W-:Y:S05]  /*7560*/  @!P0 BRA `(.L_x_120) ;  /* 0x0000000000408947 */ /* 0x000fea0003800000 */
[----:B------:R-:W4:Y:S01]  /*7570*/  LDCU.64 UR8, c[0x4][0x70] ;  /* 0x01000e00ff0877ac */ /* 0x000f220008000a00 */
[----:B------:R-:W-:Y:S01]  /*7580*/  MOV R3, 0x0 ;  /* 0x0000000000037802 */ /* 0x000fe20000000f00 */
[----:B------:R-:W-:Y:S02]  /*7590*/  HFMA2 R12, -RZ, RZ, 0, 5.9604644775390625e-08 ;  /* 0x00000001ff0c7431 */ /* 0x000fe400000001ff */
[----:B-1----:R-:W-:Y:S02]  /*75a0*/  IMAD.MOV.U32 R8, RZ, RZ, 0x192 ;  /* 0x00000192ff087424 */ /* 0x002fe400078e00ff */
[----:B------:R-:W-:Y:S01]  /*75b0*/  IMAD.MOV.U32 R13, RZ, RZ, RZ ;  /* 0x000000ffff0d7224 */ /* 0x000fe200078e00ff */
[----:B------:R-:W1:Y:S01]  /*75c0*/  LDCU.64 UR6, c[0x4][0x78] ;  /* 0x01000f00ff0677ac */ /* 0x000e620008000a00 */
[----:B---3--:R-:W3:Y:S01]  /*75d0*/  LDC.64 R2, c[0x4][R3] ;  /* 0x0100000003027b82 */ /* 0x008ee20000000a00 */
[----:B------:R-:W5:Y:S01]  /*75e0*/  LDCU.64 UR4, c[0x4][0x10] ;  /* 0x01000200ff0477ac */ /* 0x000f620008000a00 */
[----:B----4-:R-:W-:Y:S01]  /*75f0*/  MOV R5, UR9 ;  /* 0x0000000900057c02 */ /* 0x010fe20008000f00 */
[----:B------:R-:W-:Y:S01]  /*7600*/  IMAD.U32 R4, RZ, RZ, UR8 ;  /* 0x00000008ff047e24 */ /* 0x000fe2000f8e00ff */
[----:B-1----:R-:W-:Y:S01]  /*7610*/  MOV R7, UR7 ;  /* 0x0000000700077c02 */ /* 0x002fe20008000f00 */
[----:B------:R-:W-:Y:S01]  /*7620*/  IMAD.U32 R6, RZ, RZ, UR6 ;  /* 0x00000006ff067e24 */ /* 0x000fe2000f8e00ff */
[----:B-----5:R-:W-:Y:S01]  /*7630*/  MOV R11, UR5 ;  /* 0x00000005000b7c02 */ /* 0x020fe20008000f00 */
[----:B------:R-:W-:Y:S02]  /*7640*/  IMAD.U32 R10, RZ, RZ, UR4 ;  /* 0x00000004ff0a7e24 */ /* 0x000fe4000f8e00ff */
[----:B------:R-:W-:Y:S07]  /*7650*/  LEPC R20, `(.L_x_120) ;  /* 0x000000001014794e */ /* 0x000fee0000000000 */
[----:B--23--:R-:W-:Y:S05]  /*7660*/  CALL.ABS.NOINC R2 ;  /* 0x0000000002007343 */ /* 0x00cfea0003c00000 */
.L_x_120:
[----:B-1----:R-:W-:Y:S01]  /*7670*/  SHF.L.U32 R3, R28, 0x10, RZ ;  /* 0x000000101c037819 */ /* 0x002fe200000006ff */
[----:B------:R-:W-:Y:S05]  /*7680*/  WARPSYNC.ALL ;  /* 0x0000000000007948 */ /* 0x000fea0003800000 */
[----:B------:R-:W-:Y:S01]  /*7690*/  R2UR UR4, R25 ;  /* 0x00000000190472ca */ /* 0x000fe200000e0000 */
[----:B------:R-:W-:Y:S01]  /*76a0*/  BSSY.RECONVERGENT B0, `(.L_x_121) ;  /* 0x0000056000007945 */ /* 0x000fe20003800200 */
[----:B------:R-:W-:Y:S02]  /*76b0*/  SHF.L.U32 R20, R30, 0x10, RZ ;  /* 0x000000101e147819 */ /* 0x000fe400000006ff */
[----:B------:R-:W-:Y:S02]  /*76c0*/  ISETP.NE.AND P6, PT, R59, RZ, PT ;  /* 0x000000ff3b00720c */ /* 0x000fe40003fc5270 */
[----:B------:R-:W-:Y:S07]  /*76d0*/  ISETP.NE.AND P0, PT, R56, RZ, PT ;  /* 0x000000ff3800720c */ /* 0x000fee0003f05270 */
[----:B---3--:R-:W1:Y:S02]  /*76e0*/  LDTM.16dp256bit.x4 R4, tmem[UR4+0x40] ;  /* 0x00004004000479ee */ /* 0x008e640008120000 */
        /* <DEDUP_REMOVED lines=60> */
[----:B------:R-:W-:Y:S02]  /*7ab0*/  LEA R3, R62, UR44, 0x3 ;  /* 0x0000002c3e037c11 */ /* 0x000fe4000f8e18ff */
[----:B------:R-:W-:Y:S01]  /*7ac0*/  @P6 PRMT R0, R0, 0x654, R2 ;  /* 0x0000065400006816 */ /* 0x000fe20000000002 */
[----:B------:R-:W-:Y:S01]  /*7ad0*/  @!PT LDS RZ, [RZ] ;  /* 0x00000000fffff984 */ /* 0x000fe20000000800 */
[----:B------:R-:W-:Y:S01]  /*7ae0*/  @!PT LDS RZ, [RZ] ;  /* 0x00000000fffff984 */ /* 0x000fe20000000800 */
[----:B------:R-:W-:Y:S01]  /*7af0*/  @!PT LDS RZ, [RZ] ;  /* 0x00000000fffff984 */ /* 0x000fe20000000800 */
[----:B------:R-:W-:Y:S01]  /*7b00*/  @!PT LDS RZ, [RZ] ;  /* 0x00000000fffff984 */ /* 0x000fe20000000800 */
[----:B------:R3:W-:Y:S06]  /*7b10*/  MEMBAR.ALL.CTA ;  /* 0x0000000000007992 */ /* 0x0007ec0000008000 */
[----:B---3--:R-:W3:Y:S01]  /*7b20*/  FENCE.VIEW.ASYNC.S ;  /* 0x00000000000073c6 */ /* 0x008ee20000000000 */
[----:B------:R-:W-:Y:S01]  /*7b30*/  @P6 SHF.L.U32 R2, R54, 0x1f, RZ ;  /* 0x0000001f36026819 */ /* 0x000fe200000006ff */
        /* <DEDUP_REMOVED lines=12> */
.L_x_122:
[----:B------:R-:W-:Y:S05]  /*7c00*/  BSYNC.RECONVERGENT B0 ;  /* 0x0000000000007941 */ /* 0x000fea0003800200 */
.L_x_121:
        /* <DEDUP_REMOVED lines=19> */
.L_x_126:
[----:B------:R-:W-:Y:S05]  /*7d40*/  BSYNC B0 ;  /* 0x0000000000007941 */ /* 0x000fea0003800000 */
.L_x_125:
[----:B------:R-:W-:Y:S11]  /*7d50*/  ISETP.NE.AND P0, PT, R65, RZ, PT ;  /* 0x000000ff4100720c */ /* 0x000ff60003f05270 */
[----:B------:R-:W-:Y:S02]  /*7d60*/  @!UPT UIADD3 URZ, UPT, UPT, URZ, URZ, URZ ;  /* 0x000000fffffff290 */ /* 0x000fe4000fffe0ff */
[----:B------:R-:W-:Y:S05]  /*7d70*/  @P0 WARPSYNC.ALL ;  /* 0x0000000000000948 */ /* 0x000fea0003800000 */
[----:B------:R4:W1:Y:S04]  /*7d80*/  @P0 LDSM.16.M88.4 R28, [R62+UR44+0x200] ;  /* 0x0002002c3e1c083b */ /* 0x0008680008000200 */
[----:B------:R4:W1:Y:S02]  /*7d90*/  @P0 LDSM.16.M88.4 R36, [R2+0x200] ;  /* 0x000200000224083b */ /* 0x0008640000000200 */
.L_x_124:
[----:B------:R-:W-:Y:S05]  /*7da0*/  BSYNC B1 ;  /* 0x0000000000017941 */ /* 0x000fea0003800000 */
.L_x_123:
[----:B---3--:R-:W-:Y:S05]  /*7db0*/  VIADD R0, R25, 0x60 ;  /* 0x0000006019007836 */ /* 0x008fea0000000000 */
[----:B------:R-:W-:Y:S04]  /*7dc0*/  SHF.R.U32.HI R0, RZ, 0x15, R0 ;  /* 0x00000015ff007819 */ /* 0x000fe80000011600 */
[----:B------:R-:W-:Y:S11]  /*7dd0*/  LOP3.LUT P0, RZ, R0, 0x3, R46, 0x48, !PT ;  /* 0x0000000300ff7812 */ /* 0x000ff6000780482e */
[----:B------:R-:W-:Y:S02]  /*7de0*/  @!UPT UIADD3 URZ, UPT, UPT, URZ, URZ, URZ ;  /* 0x000000fffffff290 */ /* 0x000fe4000fffe0ff */
[----:B------:R-:W-:Y:S05]  /*7df0*/  @!P0 BRA `(.L_x_128) ;  /* 0x0000000000408947 */ /* 0x000fea0003800000 */
[----:B------:R-:W3:Y:S01]  /*7e00*/  LDCU.64 UR8, c[0x4][0x70] ;  /* 0x01000e00ff0877ac */ /* 0x000ee20008000a00 */
[----:B------:R-:W-:Y:S01]  /*7e10*/  MOV R3, 0x0 ;  /* 0x0000000000037802 */ /* 0x000fe20000000f00 */
[----:B------:R-:W-:Y:S02]  /*7e20*/  HFMA2 R12, -RZ, RZ, 0, 5.9604644775390625e-08 ;  /* 0x00000001ff0c7431 */ /* 0x000fe400000001ff */
[----:B-1----:R-:W-:Y:S02]  /*7e30*/  IMAD.MOV.U32 R8, RZ, RZ, 0x192 ;  /* 0x00000192ff087424 */ /* 0x002fe400078e00ff */
[----:B------:R-:W-:Y:S01]  /*7e40*/  IMAD.MOV.U32 R13, RZ, RZ, RZ ;  /* 0x000000ffff0d7224 */ /* 0x000fe200078e00ff */
[----:B------:R-:W1:Y:S01]  /*7e50*/  LDCU.64 UR6, c[0x4][0x78] ;  /* 0x01000f00ff0677ac */ /* 0x000e620008000a00 */
[----:B----4-:R-:W4:Y:S01]  /*7e60*/  LDC.64 R2, c[0x4][R3] ;  /* 0x0100000003027b82 */ /* 0x010f220000000a00 */
        /* <DEDUP_REMOVED lines=9> */
.L_x_128:
[----:B------:R-:W-:Y:S01]  /*7f00*/  ISETP.NE.AND P0, PT, R56, RZ, PT ;  /* 0x000000ff3800720c */ /* 0x000fe20003f05270 */
[----:B------:R-:W-:Y:S05]  /*7f10*/  WARPSYNC.ALL ;  /* 0x0000000000007948 */ /* 0x000fea0003800000 */
[----:B------:R-:W-:Y:S01]  /*7f20*/  R2UR UR4, R25 ;  /* 0x00000000190472ca */ /* 0x000fe200000e0000 */
[----:B------:R-:W-:Y:S01]  /*7f30*/  BSSY.RECONVERGENT B0, `(.L_x_129) ;  /* 0x0000053000007945 */ /* 0x000fe20003800200 */
[C---:B-1----:R-:W-:Y:S02]  /*7f40*/  SHF.L.U32 R0, R28.reuse, 0x10, RZ ;  /* 0x000000101c007819 */ /* 0x042fe400000006ff */
[----:B----4-:R-:W-:Y:S02]  /*7f50*/  LOP3.LUT R2, R28, 0xffff0000, RZ, 0xc0, !PT ;  /* 0xffff00001c027812 */ /* 0x010fe400078ec0ff */
[C---:B------:R-:W-:Y:S02]  /*7f60*/  SHF.L.U32 R3, R29.reuse, 0x10, RZ ;  /* 0x000000101d037819 */ /* 0x040fe400000006ff */
[----:B------:R-:W-:Y:S02]  /*7f70*/  LOP3.LUT R20, R29, 0xffff0000, RZ, 0xc0, !PT ;  /* 0xffff00001d147812 */ /* 0x000fe400078ec0ff */
[C---:B------:R-:W-:Y:S02]  /*7f80*/  SHF.L.U32 R21, R30.reuse, 0x10, RZ ;  /* 0x000000101e157819 */ /* 0x040fe400000006ff */
[----:B------:R-:W-:Y:S01]  /*7f90*/  LOP3.LUT R25, R30, 0xffff0000, RZ, 0xc0, !PT ;  /* 0xffff00001e197812 */ /* 0x000fe200078ec0ff */
[----:B------:R-:W1:Y:S01]  /*7fa0*/  LDTM.16dp256bit.x4 R4, tmem[UR4+0x60] ;  /* 0x00006004000479ee */ /* 0x000e620008120000 */
[----:B------:R-:W-:Y:S01]  /*7fb0*/  R2UR UR4, R26 ;  /* 0x000000001a0472ca */ /* 0x000fe200000e0000 */
[----:B------:R-:W-:Y:S01]  /*7fc0*/  NOP ;  /* 0x0000000000007918 */ /* 0x000fe20000000000 */
[C---:B------:R-:W-:Y:S02]  /*7fd0*/  SHF.L.U32 R26, R31.reuse, 0x10, RZ ;  /* 0x000000101f1a7819 */ /* 0x040fe400000006ff */
[----:B------:R-:W-:Y:S02]  /*7fe0*/  LOP3.LUT R28, R31, 0xffff0000, RZ, 0xc0, !PT ;  /* 0xffff00001f1c7812 */ /* 0x000fe400078ec0ff */
[C---:B------:R-:W-:Y:S02]  /*7ff0*/  SHF.L.U32 R29, R36.reuse, 0x10, RZ ;  /* 0x00000010241d7819 */ /* 0x040fe400000006ff */
[----:B------:R-:W-:Y:S02]  /*8000*/  LOP3.LUT R30, R36, 0xffff0000, RZ, 0xc0, !PT ;  /* 0xffff0000241e7812 */ /* 0x000fe400078ec0ff */
[C---:B------:R-:W-:Y:S02]  /*8010*/  SHF.L.U32 R31, R37.reuse, 0x10, RZ ;  /* 0x00000010251f7819 */ /* 0x040fe400000006ff */
[----:B------:R-:W-:Y:S01]  /*8020*/  LOP3.LUT R32, R37, 0xffff0000, RZ, 0xc0, !PT ;  /* 0xffff000025207812 */ /* 0x000fe200078ec0ff */
[----:B------:R-:W-:Y:S01]  /*8030*/  UIADD3 UR4, UPT, UPT, UR4, 0xc0, URZ ;  /* 0x000000c004047890 */ /* 0x000fe2000fffe0ff */
[C---:B------:R-:W-:Y:S02]  /*8040*/  SHF.L.U32 R33, R38.reuse, 0x10, RZ ;  /* 0x0000001026217819 */ /* 0x040fe400000006ff */
[----:B------:R-:W-:Y:S01]  /*8050*/  LOP3.LUT R34, R38, 0xffff0000, RZ, 0xc0, !PT ;  /* 0xffff000026227812 */ /* 0x000fe200078ec0ff */
[----:B------:R-:W-:Y:S01]  /*8060*/  UPRMT UR4, UR47, 0x654, UR4 ;  /* 0x000006542f047896 */ /* 0x000fe20008000004 */
[C---:B------:R-:W-:Y:S02]  /*8070*/  SHF.L.U32 R35, R39.reuse, 0x10, RZ ;  /* 0x0000001027237819 */ /* 0x040fe400000006ff */
[----:B------:R-:W-:Y:S01]  /*8080*/  LOP3.LUT R36, R39, 0xffff0000, RZ, 0xc0, !PT ;  /* 0xffff000027247812 */ /* 0x000fe200078ec0ff */
[C---:B-1----:R-:W-:Y:S01]  /*8090*/  FMUL R4, R24.reuse, R4 ;  /* 0x0000000418047220 */ /* 0x042fe20000400000 */
[C---:B------:R-:W-:Y:S01]  /*80a0*/  FMUL R5, R24.reuse, R5 ;  /* 0x0000000518057220 */ /* 0x040fe20000400000 */
[C---:B------:R-:W-:Y:S03]  /*80b0*/  FMUL R6, R24.reuse, R6 ;  /* 0x0000000618067220 */ /* 0x040fe60000400000 */
[----:B------:R-:W-:Y:S01]  /*80c0*/  SYNCS.ARRIVE.TRANS64.RED.A1T0 RZ, [UR4], RZ ;  /* 0x000000ffffff79a7 */ /* 0x000fe20008100404 */
[C---:B------:R-:W-:Y:S01]  /*80d0*/  FFMA R4, R27.reuse, R0, R4 ;  /* 0x000000001b047223 */ /* 0x040fe20000000004 */
[C---:B------:R-:W-:Y:S01]  /*80e0*/  FFMA R5, R27.reuse, R2, R5 ;  /* 0x000000021b057223 */ /* 0x040fe20000000005 */
[----:B------:R-:W-:Y:S01]  /*80f0*/  FFMA R6, R27, R3, R6 ;  /* 0x000000031b067223 */ /* 0x000fe20000000006 */
[C---:B------:R-:W-:Y:S01]  /*8100*/  FMUL R7, R24.reuse, R7 ;  /* 0x0000000718077220 */ /* 0x040fe20000400000 */
[C---:B------:R-:W-:Y:S01]  /*8110*/  FMUL R8, R24.reuse, R8 ;  /* 0x0000000818087220 */ /* 0x040fe20000400000 */
[C---:B------:R-:W-:Y:S01]  /*8120*/  FMUL R9, R24.reuse, R9 ;  /* 0x0000000918097220 */ /* 0x040fe20000400000 */
[----:B------:R-:W-:Y:S01]  /*8130*/  F2FP.BF16.F32.PACK_AB R4, R5, R4 ;  /* 0x000000040504723e */ /* 0x000fe200000010ff */
[C---:B------:R-:W-:Y:S01]  /*8140*/  FFMA R7, R27.reuse, R20, R7 ;  /* 0x000000141b077223 */ /* 0x040fe20000000007 */
[C---:B------:R-:W-:Y:S01]  /*8150*/  FFMA R8, R27.reuse, R21, R8 ;  /* 0x000000151b087223 */ /* 0x040fe20000000008 */
[C---:B------:R-:W-:Y:S01]  /*8160*/  FFMA R9, R27.reuse, R25, R9 ;  /* 0x000000191b097223 */ /* 0x040fe20000000009 */
[C---:B------:R-:W-:Y:S01]  /*8170*/  FMUL R0, R24.reuse, R10 ;  /* 0x0000000a18007220 */ /* 0x040fe20000400000 */
[C---:B------:R-:W-:Y:S01]  /*8180*/  FMUL R2, R24.reuse, R11 ;  /* 0x0000000b18027220 */ /* 0x040fe20000400000 */
[C---:B------:R-:W-:Y:S01]  /*8190*/  FMUL R3, R24.reuse, R12 ;  /* 0x0000000c18037220 */ /* 0x040fe20000400000 */
[C---:B------:R-:W-:Y:S01]  /*81a0*/  FMUL R10, R24.reuse, R13 ;  /* 0x0000000d180a7220 */ /* 0x040fe20000400000 */
[C---:B------:R-:W-:Y:S01]  /*81b0*/  FFMA R0, R27.reuse, R26, R0 ;  /* 0x0000001a1b007223 */ /* 0x040fe20000000000 */
[C---:B------:R-:W-:Y:S01]  /*81c0*/  FMUL R11, R24.reuse, R14 ;  /* 0x0000000e180b7220 */ /* 0x040fe20000400000 */
[C---:B------:R-:W-:Y:S01]  /*81d0*/  FFMA R2, R27.reuse, R28, R2 ;  /* 0x0000001c1b027223 */ /* 0x040fe20000000002 */
[C---:B------:R-:W-:Y:S01]  /*81e0*/  FMUL R15, R24.reuse, R15 ;  /* 0x0000000f180f7220 */ /* 0x040fe20000400000 */
[C---:B------:R-:W-:Y:S01]  /*81f0*/  FMUL R12, R24.reuse, R16 ;  /* 0x00000010180c7220 */ /* 0x040fe20000400000 */
[C---:B------:R-:W-:Y:S01]  /*8200*/  FFMA R3, R27.reuse, R29, R3 ;  /* 0x0000001d1b037223 */ /* 0x040fe20000000003 */
[C---:B------:R-:W-:Y:S01]  /*8210*/  FMUL R13, R24.reuse, R17 ;  /* 0x00000011180d7220 */ /* 0x040fe20000400000 */
[C---:B------:R-:W-:Y:S01]  /*8220*/  FFMA R10, R27.reuse, R30, R10 ;  /* 0x0000001e1b0a7223 */ /* 0x040fe2000000000a */
[C---:B------:R-:W-:Y:S01]  /*8230*/  FMUL R14, R24.reuse, R18 ;  /* 0x00000012180e7220 */ /* 0x040fe20000400000 */
[C---:B------:R-:W-:Y:S01]  /*8240*/  FFMA R11, R27.reuse, R31, R11 ;  /* 0x0000001f1b0b7223 */ /* 0x040fe2000000000b */
[C---:B------:R-:W-:Y:S01]  /*8250*/  FFMA R15, R27.reuse, R32, R15 ;  /* 0x000000201b0f7223 */ /* 0x040fe2000000000f */
[----:B------:R-:W-:Y:S01]  /*8260*/  FMUL R19, R24, R19 ;  /* 0x0000001318137220 */ /* 0x000fe20000400000 */
[C---:B------:R-:W-:Y:S01]  /*8270*/  FFMA R12, R27.reuse, R33, R12 ;  /* 0x000000211b0c7223 */ /* 0x040fe2000000000c */
[C---:B------:R-:W-:Y:S01]  /*8280*/  FFMA R13, R27.reuse, R34, R13 ;  /* 0x000000221b0d7223 */ /* 0x040fe2000000000d */
[----:B------:R-:W-:Y:S01]  /*8290*/  FFMA R14, R27, R35, R14 ;  /* 0x000000231b0e7223 */ /* 0x000fe2000000000e */
[----:B------:R-:W-:Y:S01]  /*82a0*/  F2FP.BF16.F32.PACK_AB R5, R7, R6 ;  /* 0x000000060705723e */ /* 0x000fe200000010ff */
[----:B------:R-:W-:Y:S01]  /*82b0*/  FFMA R19, R27, R36, R19 ;  /* 0x000000241b137223 */ /* 0x000fe20000000013 */
[----:B------:R-:W-:Y:S02]  /*82c0*/  F2FP.BF16.F32.PACK_AB R6, R9, R8 ;  /* 0x000000080906723e */ /* 0x000fe400000010ff */
        /* <DEDUP_REMOVED lines=25> */
.L_x_130:
[----:B------:R-:W-:Y:S05]  /*8460*/  BSYNC.RECONVERGENT B0 ;  /* 0x0000000000007941 */ /* 0x000fea0003800200 */
.L_x_129:
[----:B------:R-:W-:Y:S01]  /*8470*/  BAR.SYNC.DEFER_BLOCKING 0x1, 0x80 ;  /* 0x0042000000007b1d */ /* 0x000fe20000010000 */
[----:B------:R-:W-:Y:S01]  /*8480*/  UISETP.NE.AND UP0, UPT, UR52, -0x4, UPT ;  /* 0xfffffffc3400788c */ /* 0x000fe2000bf05270 */
[----:B------:R-:W-:Y:S08]  /*8490*/  IADD3 R22, PT, PT, R22, 0x1, RZ ;  /* 0x0000000116167810 */ /* 0x000ff00007ffe0ff */
[----:B------:R-:W-:Y:S05]  /*84a0*/  BRA.U !UP0, `(.L_x_131) ;  /* 0x0000000108287547 */ /* 0x000fea000b800000 */
[----:B------:R-:W-:Y:S01]  /*84b0*/  ISETP.NE.AND P0, PT, R59, RZ, PT ;  /* 0x000000ff3b00720c */ /* 0x000fe20003f05270 */
[----:B------:R-:W-:Y:S01]  /*84c0*/  IMAD.U32 R2, RZ, RZ, UR46 ;  /* 0x0000002eff027e24 */ /* 0x000fe2000f8e00ff */
[----:B------:R-:W-:Y:S01]  /*84d0*/  UIADD3 UR4, UPT, UPT, UR46, 0x1, URZ ;  /* 0x000000012e047890 */ /* 0x000fe2000fffe0ff */
[----:B------:R-:W-:Y:S03]  /*84e0*/  IMAD.U32 R0, RZ, RZ, UR47 ;  /* 0x0000002fff007e24 */ /* 0x000fe6000f8e00ff */
[----:B------:R-:W-:Y:S04]  /*84f0*/  UISETP.NE.AND UP0, UPT, UR4, 0x4, UPT ;  /* 0x000000040400788c */ /* 0x000fe8000bf05270 */
[----:B------:R-:W-:Y:S03]  /*8500*/  USEL UR46, UR4, URZ, UP0 ;  /* 0x000000ff042e7287 */ /* 0x000fe60008000000 */
[----:B------:R-:W-:Y:S05]  /*8510*/  @P0 LEA R2, R2, UR44, 0x3 ;  /* 0x0000002c02020c11 */ /* 0x000fea000f8e18ff */
[----:B------:R-:W-:Y:S05]  /*8520*/  @P0 VIADD R2, R2, 0x50 ;  /* 0x0000005002020836 */ /* 0x000fea0000000000 */
[----:B------:R-:W-:Y:S04]  /*8530*/  @P0 PRMT R0, R0, 0x654, R2 ;  /* 0x0000065400000816 */ /* 0x000fe80000000002 */
[----:B------:R3:W-:Y:S03]  /*8540*/  @P0 SYNCS.ARRIVE.TRANS64.RED.A1T0 RZ, [R0+URZ], RZ ;  /* 0x000000ff00ff09a7 */ /* 0x0007e600081004ff */
.L_x_131:
[----:B------:R-:W-:Y:S01]  /*8550*/  R2UR UR4, R47 ;  /* 0x000000002f0472ca */ /* 0x000fe200000e0000 */
[----:B------:R-:W-:Y:S01]  /*8560*/  UISETP.NE.AND UP0, UPT, UR62, URZ, UPT ;  /* 0x000000ff3e00728c */ /* 0x000fe2000bf05270 */
[----:B------:R-:W-:Y:S01]  /*8570*/  ISETP.NE.AND P0, PT, R51, 0x2, PT ;  /* 0x000000023300780c */ /* 0x000fe20003f05270 */
[----:B------:R-:W-:Y:S01]  /*8580*/  UIADD3 UR20, UPT, UPT, UR37, UR63, URZ ;  /* 0x0000003f25147290 */ /* 0x000fe2000fffe0ff */
[----:B------:R-:W-:Y:S01]  /*8590*/  ISETP.NE.AND P1, PT, R22, 0x4, PT ;  /* 0x000000041600780c */ /* 0x000fe20003f25270 */
[----:B------:R-:W-:Y:S01]  /*85a0*/  UIADD3 UR52, UPT, UPT, UR52, 0x4, URZ ;  /* 0x0000000434347890 */ /* 0x000fe2000fffe0ff */
[----:B------:R-:W-:Y:S01]  /*85b0*/  SEL R2, RZ, 0x1, P0 ;  /* 0x00000001ff027807 */ /* 0x000fe20000000000 */
[----:B------:R-:W-:Y:S01]  /*85c0*/  UMOV UR36, UR61 ;  /* 0x0000003d00247c82 */ /* 0x000fe20008000000 */
[----:B---3--:R-:W-:Y:S02]  /*85d0*/  SEL R0, RZ, 0x1, P1 ;  /* 0x00000001ff007807 */ /* 0x008fe40000800000 */
[----:B------:R-:W-:Y:S02]  /*85e0*/  LOP3.LUT R52, R52, R2, RZ, 0x3c, !PT ;  /* 0x0000000234347212 */ /* 0x000fe400078e3cff */
[----:B------:R-:W-:Y:S01]  /*85f0*/  LOP3.LUT R53, R53, R0, RZ, 0x3c, !PT ;  /* 0x0000000035357212 */ /* 0x000fe200078e3cff */
[----:B------:R-:W-:Y:S01]  /*8600*/  UIADD3 UR16, UPT, UPT, UR38, UR4, URZ ;  /* 0x0000000426107290 */ /* 0x000fe2000fffe0ff */
[----:B------:R-:W-:Y:S02]  /*8610*/  SEL R51, R51, RZ, P0 ;  /* 0x000000ff33337207 */ /* 0x000fe40000000000 */
[----:B------:R-:W-:Y:S01]  /*8620*/  SEL R22, R22, RZ, P1 ;  /* 0x000000ff16167207 */ /* 0x000fe20000800000 */
[----:B------:R-:W-:Y:S08]  /*8630*/  BRA.U UP0, `(.L_x_132) ;  /* 0xffffffcd00a47547 */ /* 0x000ff0000b83ffff */
[----:B------:R-:W-:-:S13]  /*8640*/  R2UR UR4, R48 ;  /* 0x00000000300472ca */ /* 0x000fda00000e0000 */
[----:B------:R-:W-:-:S09]  /*8650*/  UISETP.NE.AND UP0, UPT, UR4, URZ, UPT ;  /* 0x000000ff0400728c */ /* 0x000fd2000bf05270 */
[----:B------:R-:W-:Y:S05]  /*8660*/  BRA.U !UP0, `(.L_x_133) ;  /* 0x0000000108487547 */ /* 0x000fea000b800000 */
[----:B------:R-:W3:Y:S02]  /*8670*/  LDCU.64 UR4, c[0x0][0x890] ;  /* 0x00011200ff0477ac */ /* 0x000ee40008000a00 */
[----:B---3--:R-:W-:-:S04]  /*8680*/  UISETP.NE.U32.AND UP0, UPT, UR4, URZ, UPT ;  /* 0x000000ff0400728c */ /* 0x008fc8000bf05070 */
[----:B------:R-:W-:-:S09]  /*8690*/  UISETP.NE.AND.EX UP0, UPT, UR5, URZ, UPT, UP0 ;  /* 0x000000ff0500728c */ /* 0x000fd2000bf05300 */
[----:B------:R-:W-:Y:S05]  /*86a0*/  BRA.U UP0, `(.L_x_134) ;  /* 0x00000001000c7547 */ /* 0x000fea000b800000 */
[----:B------:R-:W-:-:S13]  /*86b0*/  FSETP.NEU.AND P0, PT, R27, RZ, PT ;  /* 0x000000ff1b00720b */ /* 0x000fda0003f0d000 */
[----:B------:R-:W-:Y:S05]  /*86c0*/  @!P0 EXIT ;  /* 0x000000000000894d */ /* 0x000fea0003800000 */
[----:B------:R-:W-:Y:S05]  /*86d0*/  BRA `(.L_x_133) ;  /* 0x00000000002c7947 */ /* 0x000fea0003800000 */
.L_x_134:
[----:B------:R-:W-:Y:S01]  /*86e0*/  ISETP.NE.AND P0, PT, R50, RZ, PT ;  /* 0x000000ff3200720c */ /* 0x000fe20003f05270 */
[----:B------:R-:W-:-:S12]  /*86f0*/  BSSY.RECONVERGENT B0, `(.L_x_133) ;  /* 0x0000009000007945 */ /* 0x000fd80003800200 */
[----:B------:R-:W-:Y:S05]  /*8700*/  @P0 BRA `(.L_x_135) ;  /* 0x0000000000140947 */ /* 0x000fea0003800000 */
[----:B------:R-:W3:Y:S02]  /*8710*/  LDCU.64 UR4, c[0x0][0x888] ;  /* 0x00011100ff0477ac */ /* 0x000ee40008000a00 */
[----:B---3--:R-:W-:-:S04]  /*8720*/  ISETP.NE.U32.AND P0, PT, RZ, UR4, PT ;  /* 0x00000004ff007c0c */ /* 0x008fc8000bf05070 */
[----:B------:R-:W-:-:S13]  /*8730*/  ISETP.NE.AND.EX P0, PT, RZ, UR5, PT, P0 ;  /* 0x00000005ff007c0c */ /* 0x000fda000bf05300 */
[----:B------:R-:W-:Y:S05]  /*8740*/  @!P0 EXIT ;  /* 0x000000000000894d */ /* 0x000fea0003800000 */
[----:B------:R-:W-:Y:S05]  /*8750*/  BRA `(.L_x_136) ;  /* 0x0000000000087947 */ /* 0x000fea0003800000 */
.L_x_135:
[----:B------:R-:W-:-:S13]  /*8760*/  FSETP.NEU.AND P0, PT, R27, RZ, PT ;  /* 0x000000ff1b00720b */ /* 0x000fda0003f0d000 */
[----:B------:R-:W-:Y:S05]  /*8770*/  @!P0 EXIT ;  /* 0x000000000000894d */ /* 0x000fea0003800000 */
.L_x_136:
[----:B------:R-:W-:Y:S05]  /*8780*/  BSYNC.RECONVERGENT B0 ;  /* 0x0000000000007941 */ /* 0x000fea0003800200 */
.L_x_133:
[----:B------:R-:W-:Y:S01]  /*8790*/  ULEA UR4, UR46, UR44, 0x3 ;  /* 0x0000002c2e047291 */ /* 0x000fe2000f8e18ff */
[----:B------:R-:W-:-:S04]  /*87a0*/  DEPBAR.LE SB0, 0x0 ;  /* 0x000080000000791a */ /* 0x000fc80000000000 */
[----:B------:R-:W-:-:S04]  /*87b0*/  UIADD3 UR4, UPT, UPT, UR4, 0x50, URZ ;  /* 0x0000005004047890 */ /* 0x000fc8000fffe0ff */
[----:B------:R-:W-:-:S09]  /*87c0*/  UPRMT UR4, UR47, 0x654, UR4 ;  /* 0x000006542f047896 */ /* 0x000fd20008000004 */
[----:B------:R-:W-:Y:S01]  /*87d0*/  SYNCS.ARRIVE.TRANS64.RED.A1T0 RZ, [UR4], RZ ;  /* 0x000000ffffff79a7 */ /* 0x000fe20008100404 */
[----:B------:R-:W-:Y:S05]  /*87e0*/  EXIT ;  /* 0x000000000000794d */ /* 0x000fea0003800000 */
.L_x_24:
[----:B--2---:R2:W3:Y:S02]  /*87f0*/  SYNCS.PHASECHK.TRANS64.TRYWAIT P0, [R0+URZ+0xf0], R2 ;  /* 0x0000f002000075a7 */ /* 0x0044e400080011ff */
[----:B---3--:R-:W-:Y:S05]  /*8800*/  @!P0 NANOSLEEP.SYNCS 0x989680 ;  /* 0x009896800000895d */ /* 0x008fea0003900000 */
[----:B------:R-:W3:Y:S02]  /*8810*/  @!P0 SYNCS.PHASECHK.TRANS64 P0, [R0+URZ+0xf0], R2 ;  /* 0x0000f002000085a7 */ /* 0x000ee400080010ff */
[----:B---3--:R-:W-:Y:S05]  /*8820*/  @!P0 BRA `(.L_x_24) ;  /* 0xfffffffc00f08947 */ /* 0x008fea000383ffff */
[----:B------:R-:W-:Y:S05]  /*8830*/  BRA `(.L_x_137) ;  /* 0xffffff9000147947 */ /* 0x000fea000383ffff */
.L_x_27:
[----:B-1----:R-:W-:-:S07]  /*8840*/  MOV R0, UR33 ;  /* 0x0000002100007c02 */ /* 0x002fce0008000f00 */
.L_x_138:
[----:B-1----:R1:W2:Y:S02]  /*8850*/  SYNCS.PHASECHK.TRANS64.TRYWAIT P0, [R0+URZ+0x18], R3 ;  /* 0x00001803000075a7 */ /* 0x0022a400080011ff */
[----:B--2---:R-:W-:Y:S05]  /*8860*/  @!P0 NANOSLEEP.SYNCS 0x989680 ;  /* 0x009896800000895d */ /* 0x004fea0003900000 */
[----:B------:R-:W2:Y:S02]  /*8870*/  @!P0 SYNCS.PHASECHK.TRANS64 P0, [R0+URZ+0x18], R3 ;  /* 0x00001803000085a7 */ /* 0x000ea400080010ff */
[----:B--2---:R-:W-:Y:S05]  /*8880*/  @!P0 BRA `(.L_x_138) ;  /* 0xfffffffc00f08947 */ /* 0x004fea000383ffff */
[----:B------:R-:W-:Y:S05]  /*8890*/  BRA `(.L_x_26) ;  /* 0xffffff90005c7947 */ /* 0x000fea000383ffff */
.L_x_34:
[----:B-1----:R-:W-:-:S07]  /*88a0*/  MOV R0, UR33 ;  /* 0x0000002100007c02 */ /* 0x002fce0008000f00 */
.L_x_139:
[----:B-1----:R1:W2:Y:S02]  /*88b0*/  SYNCS.PHASECHK.TRANS64.TRYWAIT P0, [R0+URZ+0x18], R3 ;  /* 0x00001803000075a7 */ /* 0x0022a400080011ff */
[----:B--2---:R-:W-:Y:S05]  /*88c0*/  @!P0 NANOSLEEP.SYNCS 0x989680 ;  /* 0x009896800000895d */ /* 0x004fea0003900000 */
[----:B------:R-:W2:Y:S02]  /*88d0*/  @!P0 SYNCS.PHASECHK.TRANS64 P0, [R0+URZ+0x18], R3 ;  /* 0x00001803000085a7 */ /* 0x000ea400080010ff */
[----:B--2---:R-:W-:Y:S05]  /*88e0*/  @!P0 BRA `(.L_x_139) ;  /* 0xfffffffc00f08947 */ /* 0x004fea000383ffff */
[----:B------:R-:W-:Y:S05]  /*88f0*/  BRA `(.L_x_33) ;  /* 0xffffff94004c7947 */ /* 0x000fea000383ffff */
.L_x_39:
[----:B-1----:R1:W2:Y:S02]  /*8900*/  SYNCS.PHASECHK.TRANS64.TRYWAIT P0, [R3+URZ+0x80], R0 ;  /* 0x00008000030075a7 */ /* 0x0022a400080011ff */
[----:B--2---:R-:W-:Y:S05]  /*8910*/  @!P0 NANOSLEEP.SYNCS 0x989680 ;  /* 0x009896800000895d */ /* 0x004fea0003900000 */
[----:B------:R-:W2:Y:S02]  /*8920*/  @!P0 SYNCS.PHASECHK.TRANS64 P0, [R3+URZ+0x80], R0 ;  /* 0x00008000030085a7 */ /* 0x000ea400080010ff */
[----:B--2---:R-:W-:Y:S05]  /*8930*/  @!P0 BRA `(.L_x_39) ;  /* 0xfffffffc00f08947 */ /* 0x004fea000383ffff */
[----:B------:R-:W-:Y:S05]  /*8940*/  BRA `(.L_x_140) ;  /* 0xffffff98001c7947 */ /* 0x000fea000383ffff */
.L_x_43:
[----:B------:R-:W-:-:S07]  /*8950*/  MOV R0, UR4 ;  /* 0x0000000400007c02 */ /* 0x000fce0008000f00 */
.L_x_141:
[----:B-1----:R1:W2:Y:S02]  /*8960*/  SYNCS.PHASECHK.TRANS64.TRYWAIT P0, [R0+URZ], R2 ;  /* 0x00000002000075a7 */ /* 0x0022a400080011ff */
[----:B--2---:R-:W-:Y:S05]  /*8970*/  @!P0 NANOSLEEP.SYNCS 0x989680 ;  /* 0x009896800000895d */ /* 0x004fea0003900000 */
[----:B------:R-:W2:Y:S02]  /*8980*/  @!P0 SYNCS.PHASECHK.TRANS64 P0, [R0+URZ], R2 ;  /* 0x00000002000085a7 */ /* 0x000ea400080010ff */
[----:B--2---:R-:W-:Y:S05]  /*8990*/  @!P0 BRA `(.L_x_141) ;  /* 0xfffffffc00f08947 */ /* 0x004fea000383ffff */
[----:B------:R-:W-:Y:S05]  /*89a0*/  BRA `(.L_x_142) ;  /* 0xffffff9c00c47947 */ /* 0x000fea000383ffff */
.L_x_44:
[----:B------:R-:W-:-:S07]  /*89b0*/  MOV R0, UR5 ;  /* 0x0000000500007c02 */ /* 0x000fce0008000f00 */
.L_x_143:
[----:B-1----:R1:W2:Y:S02]  /*89c0*/  SYNCS.PHASECHK.TRANS64.TRYWAIT P0, [R0+URZ], R2 ;  /* 0x00000002000075a7 */ /* 0x0022a400080011ff */
[----:B--2---:R-:W-:Y:S05]  /*89d0*/  @!P0 NANOSLEEP.SYNCS 0x989680 ;  /* 0x009896800000895d */ /* 0x004fea0003900000 */
[----:B------:R-:W2:Y:S02]  /*89e0*/  @!P0 SYNCS.PHASECHK.TRANS64 P0, [R0+URZ], R2 ;  /* 0x00000002000085a7 */ /* 0x000ea400080010ff */
[----:B--2---:R-:W-:Y:S05]  /*89f0*/  @!P0 BRA `(.L_x_143) ;  /* 0xfffffffc00f08947 */ /* 0x004fea000383ffff */
[----:B------:R-:W-:Y:S05]  /*8a00*/  BRA `(.L_x_144) ;  /* 0xffffff9c00d07947 */ /* 0x000fea000383ffff */
.L_x_47:
[----:B-1----:R1:W2:Y:S02]  /*8a10*/  SYNCS.PHASECHK.TRANS64.TRYWAIT P0, [R2+URZ+0xe0], R4 ;  /* 0x0000e004020075a7 */ /* 0x0022a400080011ff */
[----:B--2---:R-:W-:Y:S05]  /*8a20*/  @!P0 NANOSLEEP.SYNCS 0x989680 ;  /* 0x009896800000895d */ /* 0x004fea0003900000 */
[----:B------:R-:W2:Y:S02]  /*8a30*/  @!P0 SYNCS.PHASECHK.TRANS64 P0, [R2+URZ+0xe0], R4 ;  /* 0x0000e004020085a7 */ /* 0x000ea400080010ff */
[----:B--2---:R-:W-:Y:S05]  /*8a40*/  @!P0 BRA `(.L_x_47) ;  /* 0xfffffffc00f08947 */ /* 0x004fea000383ffff */
[----:B------:R-:W-:Y:S05]  /*8a50*/  BRA `(.L_x_145) ;  /* 0xffffffa0002c7947 */ /* 0x000fea000383ffff */
.L_x_48:
[----:B------:R-:W-:-:S07]  /*8a60*/  MOV R2, UR4 ;  /* 0x0000000400027c02 */ /* 0x000fce0008000f00 */
.L_x_146:
[----:B-1----:R1:W2:Y:S02]  /*8a70*/  SYNCS.PHASECHK.TRANS64.TRYWAIT P0, [R2+URZ+0x90], R5 ;  /* 0x00009005020075a7 */ /* 0x0022a400080011ff */
[----:B--2---:R-:W-:Y:S05]  /*8a80*/  @!P0 NANOSLEEP.SYNCS 0x989680 ;  /* 0x009896800000895d */ /* 0x004fea0003900000 */
[----:B------:R-:W2:Y:S02]  /*8a90*/  @!P0 SYNCS.PHASECHK.TRANS64 P0, [R2+URZ+0x90], R5 ;  /* 0x00009005020085a7 */ /* 0x000ea400080010ff */
[----:B--2---:R-:W-:Y:S05]  /*8aa0*/  @!P0 BRA `(.L_x_146) ;  /* 0xfffffffc00f08947 */ /* 0x004fea000383ffff */
[----:B------:R-:W-:Y:S05]  /*8ab0*/  BRA `(.L_x_147) ;  /* 0xffffffa0003c7947 */ /* 0x000fea000383ffff */
.L_x_49:
[----:B-1----:R1:W2:Y:S02]  /*8ac0*/  SYNCS.PHASECHK.TRANS64.TRYWAIT P1, [R2+URZ+0x80], R4 ;  /* 0x00008004020075a7 */ /* 0x0022a400080211ff */
[----:B--2---:R-:W-:Y:S05]  /*8ad0*/  @!P1 NANOSLEEP.SYNCS 0x989680 ;  /* 0x009896800000995d */ /* 0x004fea0003900000 */
[----:B------:R-:W2:Y:S02]  /*8ae0*/  @!P1 SYNCS.PHASECHK.TRANS64 P1, [R2+URZ+0x80], R4 ;  /* 0x00008004020095a7 */ /* 0x000ea400080210ff */
[----:B--2---:R-:W-:Y:S05]  /*8af0*/  @!P1 BRA `(.L_x_49) ;  /* 0xfffffffc00f09947 */ /* 0x004fea000383ffff */
[----:B------:R-:W-:Y:S05]  /*8b00*/  BRA `(.L_x_148) ;  /* 0xffffffa0006c7947 */ /* 0x000fea000383ffff */
.L_x_52:
[----:B------:R-:W-:-:S07]  /*8b10*/  MOV R0, UR4 ;  /* 0x0000000400007c02 */ /* 0x000fce0008000f00 */
.L_x_149:
[----:B-1----:R1:W2:Y:S02]  /*8b20*/  SYNCS.PHASECHK.TRANS64.TRYWAIT P0, [R0+URZ+0x90], R2 ;  /* 0x00009002000075a7 */ /* 0x0022a400080011ff */
[----:B--2---:R-:W-:Y:S05]  /*8b30*/  @!P0 NANOSLEEP.SYNCS 0x989680 ;  /* 0x009896800000895d */ /* 0x004fea0003900000 */
[----:B------:R-:W2:Y:S02]  /*8b40*/  @!P0 SYNCS.PHASECHK.TRANS64 P0, [R0+URZ+0x90], R2 ;  /* 0x00009002000085a7 */ /* 0x000ea400080010ff */
[----:B--2---:R-:W-:Y:S05]  /*8b50*/  @!P0 BRA `(.L_x_149) ;  /* 0xfffffffc00f08947 */ /* 0x004fea000383ffff */
[----:B------:R-:W-:Y:S05]  /*8b60*/  BRA `(.L_x_51) ;  /* 0xffffffa000c07947 */ /* 0x000fea000383ffff */
.L_x_59:
[----:B-1----:R1:W2:Y:S02]  /*8b70*/  SYNCS.PHASECHK.TRANS64.TRYWAIT P1, [R0+URZ+0x80], R2 ;  /* 0x00008002000075a7 */ /* 0x0022a400080211ff */
[----:B--2---:R-:W-:Y:S05]  /*8b80*/  @!P1 NANOSLEEP.SYNCS 0x989680 ;  /* 0x009896800000995d */ /* 0x004fea0003900000 */
[----:B------:R-:W2:Y:S02]  /*8b90*/  @!P1 SYNCS.PHASECHK.TRANS64 P1, [R0+URZ+0x80], R2 ;  /* 0x00008002000095a7 */ /* 0x000ea400080210ff */
[----:B--2---:R-:W-:Y:S05]  /*8ba0*/  @!P1 BRA `(.L_x_59) ;  /* 0xfffffffc00f09947 */ /* 0x004fea000383ffff */
[----:B------:R-:W-:Y:S05]  /*8bb0*/  BRA `(.L_x_150) ;  /* 0xffffffa800547947 */ /* 0x000fea000383ffff */
.L_x_60:
[----:B------:R-:W-:-:S07]  /*8bc0*/  MOV R2, UR46 ;  /* 0x0000002e00027c02 */ /* 0x000fce0008000f00 */
.L_x_151:
[----:B-1----:R1:W2:Y:S02]  /*8bd0*/  SYNCS.PHASECHK.TRANS64.TRYWAIT P0, [R2+URZ+0xc0], R0 ;  /* 0x0000c000020075a7 */ /* 0x0022a400080011ff */
[----:B--2---:R-:W-:Y:S05]  /*8be0*/  @!P0 NANOSLEEP.SYNCS 0x989680 ;  /* 0x009896800000895d */ /* 0x004fea0003900000 */
[----:B------:R-:W2:Y:S02]  /*8bf0*/  @!P0 SYNCS.PHASECHK.TRANS64 P0, [R2+URZ+0xc0], R0 ;  /* 0x0000c000020085a7 */ /* 0x000ea400080010ff */
[----:B--2---:R-:W-:Y:S05]  /*8c00*/  @!P0 BRA `(.L_x_151) ;  /* 0xfffffffc00f08947 */ /* 0x004fea000383ffff */
[----:B------:R-:W-:Y:S05]  /*8c10*/  BRA `(.L_x_152) ;  /* 0xffffffa800a47947 */ /* 0x000fea000383ffff */
.L_x_63:
[----:B------:R-:W-:Y:S07]  /*8c20*/  MOV R0, UR7 ;  /* 0x0000000700007c02 */ /* 0x000fee0008000f00 */
.L_x_153:
[----:B-1----:R1:W2:Y:S02]  /*8c30*/  SYNCS.PHASECHK.TRANS64.TRYWAIT P0, [R0+URZ], R2 ;  /* 0x00000002000075a7 */ /* 0x0022a400080011ff */
[----:B--2---:R-:W-:Y:S05]  /*8c40*/  @!P0 NANOSLEEP.SYNCS 0x989680 ;  /* 0x009896800000895d */ /* 0x004fea0003900000 */
[----:B------:R-:W2:Y:S02]  /*8c50*/  @!P0 SYNCS.PHASECHK.TRANS64 P0, [R0+URZ], R2 ;  /* 0x00000002000085a7 */ /* 0x000ea400080010ff */
[----:B--2---:R-:W-:Y:S05]  /*8c60*/  @!P0 BRA `(.L_x_153) ;  /* 0xfffffffc00f08947 */ /* 0x004fea000383ffff */
[----:B------:R-:W-:Y:S05]  /*8c70*/  BRA `(.L_x_62) ;  /* 0xffffffa800c07947 */ /* 0x000fea000383ffff */
.L_x_66:
[----:B------:R-:W-:-:S07]  /*8c80*/  MOV R0, UR4 ;  /* 0x0000000400007c02 */ /* 0x000fce0008000f00 */
.L_x_154:
[----:B--2---:R2:W4:Y:S02]  /*8c90*/  SYNCS.PHASECHK.TRANS64.TRYWAIT P0, [R0+URZ], R2 ;  /* 0x00000002000075a7 */ /* 0x00452400080011ff */
[----:B----4-:R-:W-:Y:S05]  /*8ca0*/  @!P0 NANOSLEEP.SYNCS 0x989680 ;  /* 0x009896800000895d */ /* 0x010fea0003900000 */
[----:B------:R-:W4:Y:S02]  /*8cb0*/  @!P0 SYNCS.PHASECHK.TRANS64 P0, [R0+URZ], R2 ;  /* 0x00000002000085a7 */ /* 0x000f2400080010ff */
[----:B----4-:R-:W-:Y:S05]  /*8cc0*/  @!P0 BRA `(.L_x_154) ;  /* 0xfffffffc00f08947 */ /* 0x010fea000383ffff */
[----:B------:R-:W-:Y:S05]  /*8cd0*/  BRA `(.L_x_155) ;  /* 0xffffffac00ec7947 */ /* 0x000fea000383ffff */
.L_x_67:
[----:B------:R-:W-:-:S07]  /*8ce0*/  MOV R0, UR5 ;  /* 0x0000000500007c02 */ /* 0x000fce0008000f00 */
.L_x_156:
[----:B-1----:R1:W2:Y:S02]  /*8cf0*/  SYNCS.PHASECHK.TRANS64.TRYWAIT P0, [R0+URZ], R3 ;  /* 0x00000003000075a7 */ /* 0x0022a400080011ff */
[----:B--2---:R-:W-:Y:S05]  /*8d00*/  @!P0 NANOSLEEP.SYNCS 0x989680 ;  /* 0x009896800000895d */ /* 0x004fea0003900000 */
[----:B------:R-:W2:Y:S02]  /*8d10*/  @!P0 SYNCS.PHASECHK.TRANS64 P0, [R0+URZ], R3 ;  /* 0x00000003000085a7 */ /* 0x000ea400080010ff */
[----:B--2---:R-:W-:Y:S05]  /*8d20*/  @!P0 BRA `(.L_x_156) ;  /* 0xfffffffc00f08947 */ /* 0x004fea000383ffff */
[----:B------:R-:W-:Y:S05]  /*8d30*/  BRA `(.L_x_157) ;  /* 0xffffffac00f87947 */ /* 0x000fea000383ffff */
.L_x_68:
[----:B------:R-:W-:-:S07]  /*8d40*/  MOV R0, UR5 ;  /* 0x0000000500007c02 */ /* 0x000fce0008000f00 */
.L_x_158:
[----:B-1----:R1:W2:Y:S02]  /*8d50*/  SYNCS.PHASECHK.TRANS64.TRYWAIT P0, [R0+URZ], R3 ;  /* 0x00000003000075a7 */ /* 0x0022a400080011ff */
[----:B--2---:R-:W-:Y:S05]  /*8d60*/  @!P0 NANOSLEEP.SYNCS 0x989680 ;  /* 0x009896800000895d */ /* 0x004fea0003900000 */
[----:B------:R-:W2:Y:S02]  /*8d70*/  @!P0 SYNCS.PHASECHK.TRANS64 P0, [R0+URZ], R3 ;  /* 0x00000003000085a7 */ /* 0x000ea400080010ff */
[----:B--2---:R-:W-:Y:S05]  /*8d80*/  @!P0 BRA `(.L_x_158) ;  /* 0xfffffffc00f08947 */ /* 0x004fea000383ffff */
[----:B------:R-:W-:Y:S05]  /*8d90*/  BRA `(.L_x_159) ;  /* 0xffffffb000047947 */ /* 0x000fea000383ffff */
.L_x_69:
[----:B-1----:R-:W-:-:S07]  /*8da0*/  MOV R0, UR4 ;  /* 0x0000000400007c02 */ /* 0x002fce0008000f00 */
.L_x_160:
[----:B-1----:R1:W2:Y:S02]  /*8db0*/  SYNCS.PHASECHK.TRANS64.TRYWAIT P0, [R0+URZ], R2 ;  /* 0x00000002000075a7 */ /* 0x0022a400080011ff */
[----:B--2---:R-:W-:Y:S05]  /*8dc0*/  @!P0 NANOSLEEP.SYNCS 0x989680 ;  /* 0x009896800000895d */ /* 0x004fea0003900000 */
[----:B------:R-:W2:Y:S02]  /*8dd0*/  @!P0 SYNCS.PHASECHK.TRANS64 P0, [R0+URZ], R2 ;  /* 0x00000002000085a7 */ /* 0x000ea400080010ff */
[----:B--2---:R-:W-:Y:S05]  /*8de0*/  @!P0 BRA `(.L_x_160) ;  /* 0xfffffffc00f08947 */ /* 0x004fea000383ffff */
[----:B------:R-:W-:Y:S05]  /*8df0*/  BRA `(.L_x_161) ;  /* 0xffffffb000107947 */ /* 0x000fea000383ffff */
.L_x_74:
[----:B--2---:R2:W3:Y:S02]  /*8e00*/  SYNCS.PHASECHK.TRANS64.TRYWAIT P0, [R12+URZ+0x80], R0 ;  /* 0x000080000c0075a7 */ /* 0x0044e400080011ff */
[----:B---3--:R-:W-:Y:S05]  /*8e10*/  @!P0 NANOSLEEP.SYNCS 0x989680 ;  /* 0x009896800000895d */ /* 0x008fea0003900000 */
[----:B------:R-:W3:Y:S02]  /*8e20*/  @!P0 SYNCS.PHASECHK.TRANS64 P0, [R12+URZ+0x80], R0 ;  /* 0x000080000c0085a7 */ /* 0x000ee400080010ff */
[----:B---3--:R-:W-:Y:S05]  /*8e30*/  @!P0 BRA `(.L_x_74) ;  /* 0xfffffffc00f08947 */ /* 0x008fea000383ffff */
[----:B------:R-:W-:Y:S05]  /*8e40*/  BRA `(.L_x_162) ;  /* 0xffffffb400307947 */ /* 0x000fea000383ffff */
.L_x_77:
[----:B-1----:R-:W-:Y:S07]  /*8e50*/  MOV R0, UR21 ;  /* 0x0000001500007c02 */ /* 0x002fee0008000f00 */
.L_x_163:
[----:B-1----:R1:W2:Y:S02]  /*8e60*/  SYNCS.PHASECHK.TRANS64.TRYWAIT P2, [R0+URZ+0x78], R6 ;  /* 0x00007806000075a7 */ /* 0x0022a400080411ff */
[----:B--2---:R-:W-:Y:S05]  /*8e70*/  @!P2 NANOSLEEP.SYNCS 0x989680 ;  /* 0x009896800000a95d */ /* 0x004fea0003900000 */
[----:B------:R-:W2:Y:S02]  /*8e80*/  @!P2 SYNCS.PHASECHK.TRANS64 P2, [R0+URZ+0x78], R6 ;  /* 0x000078060000a5a7 */ /* 0x000ea400080410ff */
[----:B--2---:R-:W-:Y:S05]  /*8e90*/  @!P2 BRA `(.L_x_163) ;  /* 0xfffffffc00f0a947 */ /* 0x004fea000383ffff */
[----:B------:R-:W-:Y:S05]  /*8ea0*/  BRA `(.L_x_76) ;  /* 0xffffffb800987947 */ /* 0x000fea000383ffff */
.L_x_80:
[----:B------:R-:W-:Y:S07]  /*8eb0*/  MOV R0, UR21 ;  /* 0x0000001500007c02 */ /* 0x000fee0008000f00 */
.L_x_164:
[----:B-1----:R1:W2:Y:S02]  /*8ec0*/  SYNCS.PHASECHK.TRANS64.TRYWAIT P0, [R0+URZ+0x50], R9 ;  /* 0x00005009000075a7 */ /* 0x0022a400080011ff */
[----:B--2---:R-:W-:Y:S05]  /*8ed0*/  @!P0 NANOSLEEP.SYNCS 0x989680 ;  /* 0x009896800000895d */ /* 0x004fea0003900000 */
[----:B------:R-:W2:Y:S02]  /*8ee0*/  @!P0 SYNCS.PHASECHK.TRANS64 P0, [R0+URZ+0x50], R9 ;  /* 0x00005009000085a7 */ /* 0x000ea400080010ff */
[----:B--2---:R-:W-:Y:S05]  /*8ef0*/  @!P0 BRA `(.L_x_164) ;  /* 0xfffffffc00f08947 */ /* 0x004fea000383ffff */
[----:B------:R-:W-:Y:S05]  /*8f00*/  BRA `(.L_x_165) ;  /* 0xffffffb800f47947 */ /* 0x000fea000383ffff */
.L_x_81:
[----:B------:R-:W-:Y:S07]  /*8f10*/  MOV R0, UR21 ;  /* 0x0000001500007c02 */ /* 0x000fee0008000f00 */
.L_x_166:
[----:B-1----:R1:W2:Y:S02]  /*8f20*/  SYNCS.PHASECHK.TRANS64.TRYWAIT P0, [R0+URZ+0x58], R9 ;  /* 0x00005809000075a7 */ /* 0x0022a400080011ff */
[----:B--2---:R-:W-:Y:S05]  /*8f30*/  @!P0 NANOSLEEP.SYNCS 0x989680 ;  /* 0x009896800000895d */ /* 0x004fea0003900000 */
[----:B------:R-:W2:Y:S02]  /*8f40*/  @!P0 SYNCS.PHASECHK.TRANS64 P0, [R0+URZ+0x58], R9 ;  /* 0x00005809000085a7 */ /* 0x000ea400080010ff */
[----:B--2---:R-:W-:Y:S05]  /*8f50*/  @!P0 BRA `(.L_x_166) ;  /* 0xfffffffc00f08947 */ /* 0x004fea000383ffff */
[----:B------:R-:W-:Y:S05]  /*8f60*/  BRA `(.L_x_167) ;  /* 0xffffffbc00307947 */ /* 0x000fea000383ffff */
.L_x_82:
[----:B------:R-:W-:Y:S07]  /*8f70*/  MOV R0, UR21 ;  /* 0x0000001500007c02 */ /* 0x000fee0008000f00 */
.L_x_168:
[----:B-1----:R1:W2:Y:S02]  /*8f80*/  SYNCS.PHASECHK.TRANS64.TRYWAIT P0, [R0+URZ+0x60], R9 ;  /* 0x00006009000075a7 */ /* 0x0022a400080011ff */
[----:B--2---:R-:W-:Y:S05]  /*8f90*/  @!P0 NANOSLEEP.SYNCS 0x989680 ;  /* 0x009896800000895d */ /* 0x004fea0003900000 */
[----:B------:R-:W2:Y:S02]  /*8fa0*/  @!P0 SYNCS.PHASECHK.TRANS64 P0, [R0+URZ+0x60], R9 ;  /* 0x00006009000085a7 */ /* 0x000ea400080010ff */
[----:B--2---:R-:W-:Y:S05]  /*8fb0*/  @!P0 BRA `(.L_x_168) ;  /* 0xfffffffc00f08947 */ /* 0x004fea000383ffff */
[----:B------:R-:W-:Y:S05]  /*8fc0*/  BRA `(.L_x_169) ;  /* 0xffffffbc00787947 */ /* 0x000fea000383ffff */
.L_x_83:
[----:B------:R-:W-:Y:S07]  /*8fd0*/  MOV R0, UR21 ;  /* 0x0000001500007c02 */ /* 0x000fee0008000f00 */
.L_x_170:
[----:B-1----:R1:W2:Y:S02]  /*8fe0*/  SYNCS.PHASECHK.TRANS64.TRYWAIT P0, [R0+URZ+0x68], R9 ;  /* 0x00006809000075a7 */ /* 0x0022a400080011ff */
[----:B--2---:R-:W-:Y:S05]  /*8ff0*/  @!P0 NANOSLEEP.SYNCS 0x989680 ;  /* 0x009896800000895d */ /* 0x004fea0003900000 */
[----:B------:R-:W2:Y:S02]  /*9000*/  @!P0 SYNCS.PHASECHK.TRANS64 P0, [R0+URZ+0x68], R9 ;  /* 0x00006809000085a7 */ /* 0x000ea400080010ff */
[----:B--2---:R-:W-:Y:S05]  /*9010*/  @!P0 BRA `(.L_x_170) ;  /* 0xfffffffc00f08947 */ /* 0x004fea000383ffff */
[----:B------:R-:W-:Y:S05]  /*9020*/  BRA `(.L_x_171) ;  /* 0xffffffbc00bc7947 */ /* 0x000fea000383ffff */
.L_x_85:
[----:B------:R-:W-:-:S07]  /*9030*/  MOV R0, UR21 ;  /* 0x0000001500007c02 */ /* 0x000fce0008000f00 */
.L_x_172:
[----:B-1----:R1:W3:Y:S02]  /*9040*/  SYNCS.PHASECHK.TRANS64.TRYWAIT P0, [R0+URZ+0x50], R2 ;  /* 0x00005002000075a7 */ /* 0x0022e400080011ff */
[----:B---3--:R-:W-:Y:S05]  /*9050*/  @!P0 NANOSLEEP.SYNCS 0x989680 ;  /* 0x009896800000895d */ /* 0x008fea0003900000 */
[----:B------:R-:W3:Y:S02]  /*9060*/  @!P0 SYNCS.PHASECHK.TRANS64 P0, [R0+URZ+0x50], R2 ;  /* 0x00005002000085a7 */ /* 0x000ee400080010ff */
[----:B---3--:R-:W-:Y:S05]  /*9070*/  @!P0 BRA `(.L_x_172) ;  /* 0xfffffffc00f08947 */ /* 0x008fea000383ffff */
[----:B------:R-:W-:Y:S05]  /*9080*/  BRA `(.L_x_173) ;  /* 0xffffffc000307947 */ /* 0x000fea000383ffff */
.L_x_86:
[----:B-1----:R-:W-:-:S07]  /*9090*/  MOV R0, UR21 ;  /* 0x0000001500007c02 */ /* 0x002fce0008000f00 */
.L_x_174:
[----:B-1----:R1:W3:Y:S02]  /*90a0*/  SYNCS.PHASECHK.TRANS64.TRYWAIT P0, [R0+URZ+0x58], R2 ;  /* 0x00005802000075a7 */ /* 0x0022e400080011ff */
[----:B---3--:R-:W-:Y:S05]  /*90b0*/  @!P0 NANOSLEEP.SYNCS 0x989680 ;  /* 0x009896800000895d */ /* 0x008fea0003900000 */
[----:B------:R-:W3:Y:S02]  /*90c0*/  @!P0 SYNCS.PHASECHK.TRANS64 P0, [R0+URZ+0x58], R2 ;  /* 0x00005802000085a7 */ /* 0x000ee400080010ff */
[----:B---3--:R-:W-:Y:S05]  /*90d0*/  @!P0 BRA `(.L_x_174) ;  /* 0xfffffffc00f08947 */ /* 0x008fea000383ffff */
[----:B------:R-:W-:Y:S05]  /*90e0*/  BRA `(.L_x_175) ;  /* 0xffffffc000207947 */ /* 0x000fea000383ffff */
.L_x_87:
[----:B-1----:R-:W-:-:S07]  /*90f0*/  MOV R0, UR21 ;  /* 0x0000001500007c02 */ /* 0x002fce0008000f00 */
.L_x_176:
[----:B-1----:R1:W3:Y:S02]  /*9100*/  SYNCS.PHASECHK.TRANS64.TRYWAIT P0, [R0+URZ+0x60], R2 ;  /* 0x00006002000075a7 */ /* 0x0022e400080011ff */
[----:B---3--:R-:W-:Y:S05]  /*9110*/  @!P0 NANOSLEEP.SYNCS 0x989680 ;  /* 0x009896800000895d */ /* 0x008fea0003900000 */
[----:B------:R-:W3:Y:S02]  /*9120*/  @!P0 SYNCS.PHASECHK.TRANS64 P0, [R0+URZ+0x60], R2 ;  /* 0x00006002000085a7 */ /* 0x000ee400080010ff */
[----:B---3--:R-:W-:Y:S05]  /*9130*/  @!P0 BRA `(.L_x_176) ;  /* 0xfffffffc00f08947 */ /* 0x008fea000383ffff */
[----:B------:R-:W-:Y:S05]  /*9140*/  BRA `(.L_x_177) ;  /* 0xffffffc000107947 */ /* 0x000fea000383ffff */
.L_x_89:
[----:B-1----:R1:W2:Y:S02]  /*9150*/  SYNCS.PHASECHK.TRANS64.TRYWAIT P0, [R3+URZ+0x80], R0 ;  /* 0x00008000030075a7 */ /* 0x0022a400080011ff */
[----:B--2---:R-:W-:Y:S05]  /*9160*/  @!P0 NANOSLEEP.SYNCS 0x989680 ;  /* 0x009896800000895d */ /* 0x004fea0003900000 */
[----:B------:R-:W2:Y:S02]  /*9170*/  @!P0 SYNCS.PHASECHK.TRANS64 P0, [R3+URZ+0x80], R0 ;  /* 0x00008000030085a7 */ /* 0x000ea400080010ff */
[----:B--2---:R-:W-:Y:S05]  /*9180*/  @!P0 BRA `(.L_x_89) ;  /* 0xfffffffc00f08947 */ /* 0x004fea000383ffff */
[----:B------:R-:W-:Y:S05]  /*9190*/  BRA `(.L_x_178) ;  /* 0xffffffc000e07947 */ /* 0x000fea000383ffff */
.L_x_100:
[----:B-1----:R-:W-:Y:S04]  /*91a0*/  MOV R0, UR44 ;  /* 0x0000002c00007c02 */ /* 0x002fe80008000f00 */
[----:B------:R1:W2:Y:S03]  /*91b0*/  SYNCS.PHASECHK.TRANS64.TRYWAIT P1, [R0+URZ+0x30], R3 ;  /* 0x00003003000075a7 */ /* 0x0002a600080211ff */
[----:B--2---:R-:W-:Y:S05]  /*91c0*/  @!P1 NANOSLEEP.SYNCS 0x989680 ;  /* 0x009896800000995d */ /* 0x004fea0003900000 */
[----:B------:R-:W2:Y:S02]  /*91d0*/  @!P1 SYNCS.PHASECHK.TRANS64 P1, [R0+URZ+0x30], R3 ;  /* 0x00003003000095a7 */ /* 0x000ea400080210ff */
[----:B--2---:R-:W-:Y:S05]  /*91e0*/  @!P1 BRA `(.L_x_100) ;  /* 0xfffffffc00ec9947 */ /* 0x004fea000383ffff */
[----:B------:R-:W-:Y:S05]  /*91f0*/  BRA `(.L_x_99) ;  /* 0xffffffd000507947 */ /* 0x000fea000383ffff */
.L_x_102:
[----:B-1----:R1:W3:Y:S02]  /*9200*/  SYNCS.PHASECHK.TRANS64.TRYWAIT P0, [R26+URZ+0xa0], R2 ;  /* 0x0000a0021a0075a7 */ /* 0x0022e400080011ff */
[----:B---3--:R-:W-:Y:S05]  /*9210*/  @!P0 NANOSLEEP.SYNCS 0x989680 ;  /* 0x009896800000895d */ /* 0x008fea0003900000 */
[----:B------:R-:W3:Y:S02]  /*9220*/  @!P0 SYNCS.PHASECHK.TRANS64 P0, [R26+URZ+0xa0], R2 ;  /* 0x0000a0021a0085a7 */ /* 0x000ee400080010ff */
[----:B---3--:R-:W-:Y:S05]  /*9230*/  @!P0 BRA `(.L_x_102) ;  /* 0xfffffffc00f08947 */ /* 0x008fea000383ffff */
[----:B------:R-:W-:Y:S05]  /*9240*/  BRA `(.L_x_101) ;  /* 0xffffffd000747947 */ /* 0x000fea000383ffff */
.L_x_111:
[----:B---3--:R3:W4:Y:S02]  /*9250*/  SYNCS.PHASECHK.TRANS64.TRYWAIT P0, [R2+URZ+0x30], R0 ;  /* 0x00003000020075a7 */ /* 0x00872400080011ff */
[----:B----4-:R-:W-:Y:S05]  /*9260*/  @!P0 NANOSLEEP.SYNCS 0x989680 ;  /* 0x009896800000895d */ /* 0x010fea0003900000 */
[----:B------:R-:W4:Y:S02]  /*9270*/  @!P0 SYNCS.PHASECHK.TRANS64 P0, [R2+URZ+0x30], R0 ;  /* 0x00003000020085a7 */ /* 0x000f2400080010ff */
[----:B----4-:R-:W-:Y:S05]  /*9280*/  @!P0 BRA `(.L_x_111) ;  /* 0xfffffffc00f08947 */ /* 0x010fea000383ffff */
[----:B------:R-:W-:Y:S05]  /*9290*/  BRA `(.L_x_110) ;  /* 0xffffffd800607947 */ /* 0x000fea000383ffff */
.L_x_119:
[----:B---3--:R3:W4:Y:S02]  /*92a0*/  SYNCS.PHASECHK.TRANS64.TRYWAIT P0, [R2+URZ+0x30], R4 ;  /* 0x00003004020075a7 */ /* 0x00872400080011ff */
[----:B----4-:R-:W-:Y:S05]  /*92b0*/  @!P0 NANOSLEEP.SYNCS 0x989680 ;  /* 0x009896800000895d */ /* 0x010fea0003900000 */
[----:B------:R-:W4:Y:S02]  /*92c0*/  @!P0 SYNCS.PHASECHK.TRANS64 P0, [R2+URZ+0x30], R4 ;  /* 0x00003004020085a7 */ /* 0x000f2400080010ff */
[----:B----4-:R-:W-:Y:S05]  /*92d0*/  @!P0 BRA `(.L_x_119) ;  /* 0xfffffffc00f08947 */ /* 0x010fea000383ffff */
[----:B------:R-:W-:Y:S05]  /*92e0*/  BRA `(.L_x_118) ;  /* 0xffffffe000707947 */ /* 0x000fea000383ffff */
.L_x_127:
[----:B---3--:R3:W4:Y:S02]  /*92f0*/  SYNCS.PHASECHK.TRANS64.TRYWAIT P0, [R3+URZ+0x30], R0 ;  /* 0x00003000030075a7 */ /* 0x00872400080011ff */
[----:B----4-:R-:W-:Y:S05]  /*9300*/  @!P0 NANOSLEEP.SYNCS 0x989680 ;  /* 0x009896800000895d */ /* 0x010fea0003900000 */
[----:B------:R-:W4:Y:S02]  /*9310*/  @!P0 SYNCS.PHASECHK.TRANS64 P0, [R3+URZ+0x30], R0 ;  /* 0x00003000030085a7 */ /* 0x000f2400080010ff */
[----:B----4-:R-:W-:Y:S05]  /*9320*/  @!P0 BRA `(.L_x_127) ;  /* 0xfffffffc00f08947 */ /* 0x010fea000383ffff */
[----:B------:R-:W-:Y:S05]  /*9330*/  BRA `(.L_x_126) ;  /* 0xffffffe800807947 */ /* 0x000fea000383ffff */
        .weak           $__internal_0_$__cuda_sm10x_tcgen05_guardrail_trap_col_being_dealloced_not_returned_by_alloc
        .type           $__internal_0_$__cuda_sm10x_tcgen05_guardrail_trap_col_being_dealloced_not_returned_by_alloc,@function
        .size           $__internal_0_$__cuda_sm10x_tcgen05_guardrail_trap_col_being_dealloced_not_returned_by_alloc,($__internal_1_$__cuda_sm10x_tcgen05_guardrail_trap_phase_invalid_during_alloc - $__internal_0_$__cuda_sm10x_tcgen05_guardrail_trap_col_being_dealloced_not_returned_by_alloc)
$__internal_0_$__cuda_sm10x_tcgen05_guardrail_trap_col_being_dealloced_not_returned_by_alloc:
[----:B------:R-:W-:Y:S05]  /*9340*/  BPT.TRAP 0x1 ;  /* 0x000000040000795c */ /* 0x000fea0000300000 */
[----:B------:R-:W-:-:S04]  /*9350*/  HFMA2 R3, -RZ, RZ, 0, 0 ;  /* 0x00000000ff037431 */ /* 0x000fc800000001ff */
[----:B------:R-:W-:Y:S05]  /*9360*/  RET.REL.NODEC R2 `(_ZN7cutlass13device_kernelINS_4gemm6kernel13GemmUniversalIN4cute5tupleIJiiiiEEENS1_10collective13CollectiveMmaINS1_35MainloopSm100TmaUmmaWarpSpecializedILi3ELi2ELi4ENS5_IJNS4_1CILi1EEENSA_ILi2EEESB_EEEEENS5_IJNSA_ILi64EEENSA_ILi128EEESG_EEENS_10bfloat16_tENS5_IJlSB_lEEESI_SJ_NS4_8TiledMMAINS4_8MMA_AtomIJNS4_20SM100_MMA_F16BF16_SSISI_SI_fLi64ELi128ELNS4_4UMMA5MajorE0ELSO_0ELNSN_7ScaleInE0ELSP_0EEEEEENS4_6LayoutINS5_IJSB_SB_SB_EEENS5_IJNSA_ILi0EEESU_SU_EEEEENS5_IJNS4_10UnderscoreESX_SX_EEEEENS4_23SM90_TMA_LOAD_MULTICASTENS4_14ComposedLayoutINS4_7SwizzleILi3ELi4ELi3EEENS4_18smem_ptr_flag_bitsILi16EEENSS_INS5_IJNSA_ILi8EEESF_EEENS5_IJSF_SB_EEEEEEEvNS4_8identityENS4_13SM90_TMA_LOADES1A_vS1B_EENS_8epilogue10collective18CollectiveEpilogueINS1E_23Sm100TmaWarpSpecializedILi4ELi2ELi16ELb1ELb0EEEJSH_NS5_IJNSS_ISF_SB_EENSS_INSA_ILi32EEESB_EEEEESI_SJ_SI_SJ_NS1E_6fusion15FusionCallbacksIS1I_NS1N_17LinearCombinationISI_fSI_fLNS_15FloatRoundStyleE2EEESH_S1M_JEEENS4_5SM1004TMEM4LOAD26SM100_TMEM_LOAD_16dp256b4xES1C_NS11_INS12_ILi2ELi4ELi3EEES15_NSS_INS5_IJS16_S1K_EEENS5_IJS1K_SB_EEEEEEENS4_17SM75_U32x4_LDSM_NENS4_14SM90_TMA_STOREES21_NS4_17SM90_U32x4_STSM_NENS4_39AutoVectorizingCopyWithAssumedAlignmentILi128EEEEEEvvEEEEvNT_6ParamsE) ;  /* 0xffffff6c02247950 */ /* 0x000fea0003c3ffff */
        .weak           $__internal_1_$__cuda_sm10x_tcgen05_guardrail_trap_phase_invalid_during_alloc
        .type           $__internal_1_$__cuda_sm10x_tcgen05_guardrail_trap_phase_invalid_during_alloc,@function
        .size           $__internal_1_$__cuda_sm10x_tcgen05_guardrail_trap_phase_invalid_during_alloc,($__internal_2_$__cuda_sm10x_tcgen05_guardrail_trap_unallocated_columns_being_dealloced - $__internal_1_$__cuda_sm10x_tcgen05_guardrail_trap_phase_invalid_during_alloc)
$__internal_1_$__cuda_sm10x_tcgen05_guardrail_trap_phase_invalid_during_alloc:
[----:B------:R-:W-:Y:S05]  /*9370*/  BPT.TRAP 0x1 ;  /* 0x000000040000795c */ /* 0x000fea0000300000 */
[----:B------:R-:W-:-:S04]  /*9380*/  MOV R5, 0x0 ;  /* 0x0000000000057802 */ /* 0x000fc80000000f00 */
[----:B------:R-:W-:Y:S05]  /*9390*/  RET.REL.NODEC R4 `(_ZN7cutlass13device_kernelINS_4gemm6kernel13GemmUniversalIN4cute5tupleIJiiiiEEENS1_10collective13CollectiveMmaINS1_35MainloopSm100TmaUmmaWarpSpecializedILi3ELi2ELi4ENS5_IJNS4_1CILi1EEENSA_ILi2EEESB_EEEEENS5_IJNSA_ILi64EEENSA_ILi128EEESG_EEENS_10bfloat16_tENS5_IJlSB_lEEESI_SJ_NS4_8TiledMMAINS4_8MMA_AtomIJNS4_20SM100_MMA_F16BF16_SSISI_SI_fLi64ELi128ELNS4_4UMMA5MajorE0ELSO_0ELNSN_7ScaleInE0ELSP_0EEEEEENS4_6LayoutINS5_IJSB_SB_SB_EEENS5_IJNSA_ILi0EEESU_SU_EEEEENS5_IJNS4_10UnderscoreESX_SX_EEEEENS4_23SM90_TMA_LOAD_MULTICASTENS4_14ComposedLayoutINS4_7SwizzleILi3ELi4ELi3EEENS4_18smem_ptr_flag_bitsILi16EEENSS_INS5_IJNSA_ILi8EEESF_EEENS5_IJSF_SB_EEEEEEEvNS4_8identityENS4_13SM90_TMA_LOADES1A_vS1B_EENS_8epilogue10collective18CollectiveEpilogueINS1E_23Sm100TmaWarpSpecializedILi4ELi2ELi16ELb1ELb0EEEJSH_NS5_IJNSS_ISF_SB_EENSS_INSA_ILi32EEESB_EEEEESI_SJ_SI_SJ_NS1E_6fusion15FusionCallbacksIS1I_NS1N_17LinearCombinationISI_fSI_fLNS_15FloatRoundStyleE2EEESH_S1M_JEEENS4_5SM1004TMEM4LOAD26SM100_TMEM_LOAD_16dp256b4xES1C_NS11_INS12_ILi2ELi4ELi3EEES15_NSS_INS5_IJS16_S1K_EEENS5_IJS1K_SB_EEEEEEENS4_17SM75_U32x4_LDSM_NENS4_14SM90_TMA_STOREES21_NS4_17SM90_U32x4_STSM_NENS4_39AutoVectorizingCopyWithAssumedAlignmentILi128EEEEEEvvEEEEvNT_6ParamsE) ;  /* 0xffffff6c04187950 */ /* 0x000fea0003c3ffff */
        .weak           $__internal_2_$__cuda_sm10x_tcgen05_guardrail_trap_unallocated_columns_being_dealloced
        .type           $__internal_2_$__cuda_sm10x_tcgen05_guardrail_trap_unallocated_columns_being_dealloced,@function
        .size           $__internal_2_$__cuda_sm10x_tcgen05_guardrail_trap_unallocated_columns_being_dealloced,(.L_x_180 - $__internal_2_$__cuda_sm10x_tcgen05_guardrail_trap_unallocated_columns_being_dealloced)
$__internal_2_$__cuda_sm10x_tcgen05_guardrail_trap_unallocated_columns_being_dealloced:
[----:B------:R-:W-:Y:S05]  /*93a0*/  BPT.TRAP 0x1 ;  /* 0x000000040000795c */ /* 0x000fea0000300000 */
[----:B------:R-:W-:-:S04]  /*93b0*/  HFMA2 R3, -RZ, RZ, 0, 0 ;  /* 0x00000000ff037431 */ /* 0x000fc800000001ff */
[----:B------:R-:W-:Y:S05]  /*93c0*/  RET.REL.NODEC R2 `(_ZN7cutlass13device_kernelINS_4gemm6kernel13GemmUniversalIN4cute5tupleIJiiiiEEENS1_10collective13CollectiveMmaINS1_35MainloopSm100TmaUmmaWarpSpecializedILi3ELi2ELi4ENS5_IJNS4_1CILi1EEENSA_ILi2EEESB_EEEEENS5_IJNSA_ILi64EEENSA_ILi128EEESG_EEENS_10bfloat16_tENS5_IJlSB_lEEESI_SJ_NS4_8TiledMMAINS4_8MMA_AtomIJNS4_20SM100_MMA_F16BF16_SSISI_SI_fLi64ELi128ELNS4_4UMMA5MajorE0ELSO_0ELNSN_7ScaleInE0ELSP_0EEEEEENS4_6LayoutINS5_IJSB_SB_SB_EEENS5_IJNSA_ILi0EEESU_SU_EEEEENS5_IJNS4_10UnderscoreESX_SX_EEEEENS4_23SM90_TMA_LOAD_MULTICASTENS4_14ComposedLayoutINS4_7SwizzleILi3ELi4ELi3EEENS4_18smem_ptr_flag_bitsILi16EEENSS_INS5_IJNSA_ILi8EEESF_EEENS5_IJSF_SB_EEEEEEEvNS4_8identityENS4_13SM90_TMA_LOADES1A_vS1B_EENS_8epilogue10collective18CollectiveEpilogueINS1E_23Sm100TmaWarpSpecializedILi4ELi2ELi16ELb1ELb0EEEJSH_NS5_IJNSS_ISF_SB_EENSS_INSA_ILi32EEESB_EEEEESI_SJ_SI_SJ_NS1E_6fusion15FusionCallbacksIS1I_NS1N_17LinearCombinationISI_fSI_fLNS_15FloatRoundStyleE2EEESH_S1M_JEEENS4_5SM1004TMEM4LOAD26SM100_TMEM_LOAD_16dp256b4xES1C_NS11_INS12_ILi2ELi4ELi3EEES15_NSS_INS5_IJS16_S1K_EEENS5_IJS1K_SB_EEEEEEENS4_17SM75_U32x4_LDSM_NENS4_14SM90_TMA_STOREES21_NS4_17SM90_U32x4_STSM_NENS4_39AutoVectorizingCopyWithAssumedAlignmentILi128EEEEEEvvEEEEvNT_6ParamsE) ;  /* 0xffffff6c020c7950 */ /* 0x000fea0003c3ffff */
.L_x_179:
[----:B------:R-:W-:-:S00]  /*93d0*/  BRA `(.L_x_179) ;  /* 0xfffffffc00fc7947 */ /* 0x000fc0000383ffff */
[----:B------:R-:W-:-:S00]  /*93e0*/  NOP ;  /* 0x0000000000007918 */ /* 0x000fc00000000000 */
        /* <DEDUP_REMOVED lines=9> */
.L_x_180:


//--------------------- .nv.global.init           --------------------------
	.section	.nv.global.init,"aw",@progbits
.nv.global.init:
	.type		$str$27,@object
	.size		$str$27,($str$28 - $str$27)
$str$27:
        /*0000*/ 	.byte	0x28, 0x61, 0x64, 0x64, 0x72, 0x65, 0x73, 0x73, 0x20, 0x26, 0x20, 0x6d, 0x61, 0x73, 0x6b, 0x29
        /*0010*/ 	.byte	0x20, 0x3d, 0x3d, 0x20, 0x30, 0x00
	.type		$str$28,@object
	.size		$str$28,($str$26 - $str$28)
$str$28:
        /*0016*/ 	.byte	0x2f, 0x74, 0x6d, 0x70, 0x2f, 0x63, 0x75, 0x74, 0x6c, 0x61, 0x73, 0x73, 0x5f, 0x73, 0x77, 0x65
        /*0026*/ 	.byte	0x65, 0x70, 0x5f, 0x73, 0x72, 0x63, 0x2f, 0x69, 0x6e, 0x63, 0x6c, 0x75, 0x64, 0x65, 0x2f, 0x63
        /*0036*/ 	.byte	0x75, 0x74, 0x65, 0x2f, 0x70, 0x6f, 0x69, 0x6e, 0x74, 0x65, 0x72, 0x5f, 0x66, 0x6c, 0x61, 0x67
        /*0046*/ 	.byte	0x67, 0x65, 0x64, 0x2e, 0x68, 0x70, 0x70, 0x00
	.type		$str$26,@object
	.size		$str$26,($str$25 - $str$26)
$str$26:
        /*004e*/ 	.byte	0x2f, 0x74, 0x6d, 0x70, 0x2f, 0x63, 0x75, 0x74, 0x6c, 0x61, 0x73, 0x73, 0x5f, 0x73, 0x77, 0x65
        /*005e*/ 	.byte	0x65, 0x70, 0x5f, 0x73, 0x72, 0x63, 0x2f, 0x69, 0x6e, 0x63, 0x6c, 0x75, 0x64, 0x65, 0x2f, 0x63
        /*006e*/ 	.byte	0x75, 0x74, 0x65, 0x2f, 0x61, 0x74, 0x6f, 0x6d, 0x2f, 0x63, 0x6f, 0x70, 0x79, 0x5f, 0x74, 0x72
        /*007e*/ 	.byte	0x61, 0x69, 0x74, 0x73, 0x5f, 0x73, 0x6d, 0x31, 0x30, 0x30, 0x2e, 0x68, 0x70, 0x70, 0x00
	.type		$str$25,@object
	.size		$str$25,(__unnamed_1 - $str$25)
$str$25:
        /*008d*/ 	.byte	0x28, 0x28, 0x75, 0x69, 0x6e, 0x74, 0x33, 0x32, 0x5f, 0x74, 0x28, 0x74, 0x68, 0x72, 0x65, 0x61
        /*009d*/ 	.byte	0x64, 0x49, 0x64, 0x78, 0x2e, 0x78, 0x29, 0x20, 0x2f, 0x20, 0x33, 0x32, 0x29, 0x20, 0x25, 0x20
        /*00ad*/ 	.byte	0x34, 0x29, 0x20, 0x3d, 0x3d, 0x20, 0x28, 0x28, 0x28, 0x74, 0x6d, 0x65, 0x6d, 0x5f, 0x61, 0x64
        /*00bd*/ 	.byte	0x64, 0x72, 0x20, 0x3e, 0x3e, 0x20, 0x31, 0x36, 0x29, 0x20, 0x2f, 0x20, 0x33, 0x32, 0x29, 0x20
        /*00cd*/ 	.byte	0x25, 0x20, 0x34, 0x29, 0x00
	.type		__unnamed_1,@object
	.size		__unnamed_1,(__unnamed_2 - __unnamed_1)
__unnamed_1:
        /*00d2*/ 	.byte	0x61, 0x75, 0x74, 0x6f, 0x20, 0x63, 0x75, 0x74, 0x65, 0x3a, 0x3a, 0x61, 0x73, 0x5f, 0x70, 0x6f
        /* <DEDUP_REMOVED lines=24> */
        /*0262*/ 	.byte	0x30, 0x34, 0x38, 0x3e, 0x3e, 0x3e, 0x3e, 0x5d, 0x00
	.type		__unnamed_2,@object
	.size		__unnamed_2,(.L_2 - __unnamed_2)
__unnamed_2:
        /* <DEDUP_REMOVED lines=45> */
        /*053b*/ 	.byte	0x3e, 0x3e, 0x3e, 0x5d, 0x00
.L_2:


//--------------------- .nv.shared._ZN7cutlass13device_kernelINS_4gemm6kernel13GemmUniversalIN4cute5tupleIJiiiiEEENS1_10collective13CollectiveMmaINS1_35MainloopSm100TmaUmmaWarpSpecializedILi3ELi2ELi4ENS5_IJNS4_1CILi1EEENSA_ILi2EEESB_EEEEENS5_IJNSA_ILi64EEENSA_ILi128EEESG_EEENS_10bfloat16_tENS5_IJlSB_lEEESI_SJ_NS4_8TiledMMAINS4_8MMA_AtomIJNS4_20SM100_MMA_F16BF16_SSISI_SI_fLi64ELi128ELNS4_4UMMA5MajorE0ELSO_0ELNSN_7ScaleInE0ELSP_0EEEEEENS4_6LayoutINS5_IJSB_SB_SB_EEENS5_IJNSA_ILi0EEESU_SU_EEEEENS5_IJNS4_10UnderscoreESX_SX_EEEEENS4_23SM90_TMA_LOAD_MULTICASTENS4_14ComposedLayoutINS4_7SwizzleILi3ELi4ELi3EEENS4_18smem_ptr_flag_bitsILi16EEENSS_INS5_IJNSA_ILi8EEESF_EEENS5_IJSF_SB_EEEEEEEvNS4_8identityENS4_13SM90_TMA_LOADES1A_vS1B_EENS_8epilogue10collective18CollectiveEpilogueINS1E_23Sm100TmaWarpSpecializedILi4ELi2ELi16ELb1ELb0EEEJSH_NS5_IJNSS_ISF_SB_EENSS_INSA_ILi32EEESB_EEEEESI_SJ_SI_SJ_NS1E_6fusion15FusionCallbacksIS1I_NS1N_17LinearCombinationISI_fSI_fLNS_15FloatRoundStyleE2EEESH_S1M_JEEENS4_5SM1004TMEM4LOAD26SM100_TMEM_LOAD_16dp256b4xES1C_NS11_INS12_ILi2ELi4ELi3EEES15_NSS_INS5_IJS16_S1K_EEENS5_IJS1K_SB_EEEEEEENS4_17SM75_U32x4_LDSM_NENS4_14SM90_TMA_STOREES21_NS4_17SM90_U32x4_STSM_NENS4_39AutoVectorizingCopyWithAssumedAlignmentILi128EEEEEEvvEEEEvNT_6ParamsE --------------------------
	.section	.nv.shared._ZN7cutlass13device_kernelINS_4gemm6kernel13GemmUniversalIN4cute5tupleIJiiiiEEENS1_10collective13CollectiveMmaINS1_35MainloopSm100TmaUmmaWarpSpecializedILi3ELi2ELi4ENS5_IJNS4_1CILi1EEENSA_ILi2EEESB_EEEEENS5_IJNSA_ILi64EEENSA_ILi128EEESG_EEENS_10bfloat16_tENS5_IJlSB_lEEESI_SJ_NS4_8TiledMMAINS4_8MMA_AtomIJNS4_20SM100_MMA_F16BF16_SSISI_SI_fLi64ELi128ELNS4_4UMMA5MajorE0ELSO_0ELNSN_7ScaleInE0ELSP_0EEEEEENS4_6LayoutINS5_IJSB_SB_SB_EEENS5_IJNSA_ILi0EEESU_SU_EEEEENS5_IJNS4_10UnderscoreESX_SX_EEEEENS4_23SM90_TMA_LOAD_MULTICASTENS4_14ComposedLayoutINS4_7SwizzleILi3ELi4ELi3EEENS4_18smem_ptr_flag_bitsILi16EEENSS_INS5_IJNSA_ILi8EEESF_EEENS5_IJSF_SB_EEEEEEEvNS4_8identityENS4_13SM90_TMA_LOADES1A_vS1B_EENS_8epilogue10collective18CollectiveEpilogueINS1E_23Sm100TmaWarpSpecializedILi4ELi2ELi16ELb1ELb0EEEJSH_NS5_IJNSS_ISF_SB_EENSS_INSA_ILi32EEESB_EEEEESI_SJ_SI_SJ_NS1E_6fusion15FusionCallbacksIS1I_NS1N_17LinearCombinationISI_fSI_fLNS_15FloatRoundStyleE2EEESH_S1M_JEEENS4_5SM1004TMEM4LOAD26SM100_TMEM_LOAD_16dp256b4xES1C_NS11_INS12_ILi2ELi4ELi3EEES15_NSS_INS5_IJS16_S1K_EEENS5_IJS1K_SB_EEEEEEENS4_17SM75_U32x4_LDSM_NENS4_14SM90_TMA_STOREES21_NS4_17SM90_U32x4_STSM_NENS4_39AutoVectorizingCopyWithAssumedAlignmentILi128EEEEEEvvEEEEvNT_6ParamsE,"aw",@nobits
	.sectionflags	@""
	.align	16
	.zero		1024


//--------------------- .nv.shared.reserved.0     --------------------------
	.section	.nv.shared.reserved.0,"aw",@nobits
	.weak		__nv_reservedSMEM_offset_0_alias
	.size		__nv_reservedSMEM_offset_0_alias, 0, 64
	.other		__nv_reservedSMEM_offset_0_alias,@"STO_CUDA_RESERVED_SHARED STV_DEFAULT"
__nv_reservedSMEM_offset_0_alias:
	.zero		0
.nv.shared.reserved.0:
	.zero		64
	.weak		__nv_reservedSMEM_tcgen05_partition
	.type		__nv_reservedSMEM_tcgen05_partition,@object
	.size		__nv_reservedSMEM_tcgen05_partition,(.L_0 - __nv_reservedSMEM_tcgen05_partition)
__nv_reservedSMEM_tcgen05_partition:
	.zero		32
.L_0:


//--------------------- .nv.global                --------------------------
	.section	.nv.global,"aw",@nobits
.nv.global:
	.type		_ZN39_INTERNAL_5e3fe919_4_k_cu_44242acb_75214cute1_E,@object
	.size		_ZN39_INTERNAL_5e3fe919_4_k_cu_44242acb_75214cute1_E,(_ZN39_INTERNAL_5e3fe919_4_k_cu_44242acb_75214cuda3std3__45__cpo6cbeginE - _ZN39_INTERNAL_5e3fe919_4_k_cu_44242acb_75214cute1_E)
_ZN39_INTERNAL_5e3fe919_4_k_cu_44242acb_75214cute1_E:
	.zero		1
	.type		_ZN39_INTERNAL_5e3fe919_4_k_cu_44242acb_75214cuda3std3__45__cpo6cbeginE,@object
	.size		_ZN39_INTERNAL_5e3fe919_4_k_cu_44242acb_75214cuda3std3__45__cpo6cbeginE,(_ZN39_INTERNAL_5e3fe919_4_k_cu_44242acb_75214cuda3std3__48in_placeE - _ZN39_INTERNAL_5e3fe919_4_k_cu_44242acb_75214cuda3std3__45__cpo6cbeginE)
_ZN39_INTERNAL_5e3fe919_4_k_cu_44242acb_75214cuda3std3__45__cpo6cbeginE:
	.zero		1
	.type		_ZN39_INTERNAL_5e3fe919_4_k_cu_44242acb_75214cuda3std3__48in_placeE,@object
	.size		_ZN39_INTERNAL_5e3fe919_4_k_cu_44242acb_75214cuda3std3__48in_placeE,(_ZN39_INTERNAL_5e3fe919_4_k_cu_44242acb_75214cuda3std6ranges3__45__cpo9iter_moveE - _ZN39_INTERNAL_5e3fe919_4_k_cu_44242acb_75214cuda3std3__48in_placeE)
_ZN39_INTERNAL_5e3fe919_4_k_cu_44242acb_75214cuda3std3__48in_placeE:
	.zero		1
	.type		_ZN39_INTERNAL_5e3fe919_4_k_cu_44242acb_75214cuda3std6ranges3__45__cpo9iter_moveE,@object
	.size		_ZN39_INTERNAL_5e3fe919_4_k_cu_44242acb_75214cuda3std6ranges3__45__cpo9iter_moveE,(_ZN39_INTERNAL_5e3fe919_4_k_cu_44242acb_75214cuda3std3__45__cpo5beginE - _ZN39_INTERNAL_5e3fe919_4_k_cu_44242acb_75214cuda3std6ranges3__45__cpo9iter_moveE)
_ZN39_INTERNAL_5e3fe919_4_k_cu_44242acb_75214cuda3std6ranges3__45__cpo9iter_moveE:
	.zero		1
	.type		_ZN39_INTERNAL_5e3fe919_4_k_cu_44242acb_75214cuda3std3__45__cpo5beginE,@object
	.size		_ZN39_INTERNAL_5e3fe919_4_k_cu_44242acb_75214cuda3std3__45__cpo5beginE,(_ZN39_INTERNAL_5e3fe919_4_k_cu_44242acb_75214cuda3std3__441_GLOBAL__N__5e3fe919_4_k_cu_44242acb_75216ignoreE - _ZN39_INTERNAL_5e3fe919_4_k_cu_44242acb_75214cuda3std3__45__cpo5beginE)
_ZN39_INTERNAL_5e3fe919_4_k_cu_44242acb_75214cuda3std3__45__cpo5beginE:
	.zero		1
	.type		_ZN39_INTERNAL_5e3fe919_4_k_cu_44242acb_75214cuda3std3__441_GLOBAL__N__5e3fe919_4_k_cu_44242acb_75216ignoreE,@object
	.size		_ZN39_INTERNAL_5e3fe919_4_k_cu_44242acb_75214cuda3std3__441_GLOBAL__N__5e3fe919_4_k_cu_44242acb_75216ignoreE,(_ZN39_INTERNAL_5e3fe919_4_k_cu_44242acb_75214cute7productE - _ZN39_INTERNAL_5e3fe919_4_k_cu_44242acb_75214cuda3std3__441_GLOBAL__N__5e3fe919_4_k_cu_44242acb_75216ignoreE)
_ZN39_INTERNAL_5e3fe919_4_k_cu_44242acb_75214cuda3std3__441_GLOBAL__N__5e3fe919_4_k_cu_44242acb_75216ignoreE:
	.zero		1
	.type		_ZN39_INTERNAL_5e3fe919_4_k_cu_44242acb_75214cute7productE,@object
	.size		_ZN39_INTERNAL_5e3fe919_4_k_cu_44242acb_75214cute7productE,(_ZN39_INTERNAL_5e3fe919_4_k_cu_44242acb_75214cuda3std3__45__cpo3endE - _ZN39_INTERNAL_5e3fe919_4_k_cu_44242acb_75214cute7productE)
_ZN39_INTERNAL_5e3fe919_4_k_cu_44242acb_75214cute7productE:
	.zero		1
	.type		_ZN39_INTERNAL_5e3fe919_4_k_cu_44242acb_75214cuda3std3__45__cpo3endE,@object
	.size		_ZN39_INTERNAL_5e3fe919_4_k_cu_44242acb_75214cuda3std3__45__cpo3endE,(_ZN39_INTERNAL_5e3fe919_4_k_cu_44242acb_75214cuda3std3__419piecewise_constructE - _ZN39_INTERNAL_5e3fe919_4_k_cu_44242acb_75214cuda3std3__45__cpo3endE)
_ZN39_INTERNAL_5e3fe919_4_k_cu_44242acb_75214cuda3std3__45__cpo3endE:
	.zero		1
	.type		_ZN39_INTERNAL_5e3fe919_4_k_cu_44242acb_75214cuda3std3__419piecewise_constructE,@object
	.size		_ZN39_INTERNAL_5e3fe919_4_k_cu_44242acb_75214cuda3std3__419piecewise_constructE,(_ZN39_INTERNAL_5e3fe919_4_k_cu_44242acb_75214cuda3std3__45__cpo4cendE - _ZN39_INTERNAL_5e3fe919_4_k_cu_44242acb_75214cuda3std3__419piecewise_constructE)
_ZN39_INTERNAL_5e3fe919_4_k_cu_44242acb_75214cuda3std3__419piecewise_constructE:
	.zero		1
	.type		_ZN39_INTERNAL_5e3fe919_4_k_cu_44242acb_75214cuda3std3__45__cpo4cendE,@object
	.size		_ZN39_INTERNAL_5e3fe919_4_k_cu_44242acb_75214cuda3std3__45__cpo4cendE,(_ZN39_INTERNAL_5e3fe919_4_k_cu_44242acb_75214cuda3std6ranges3__45__cpo4swapE - _ZN39_INTERNAL_5e3fe919_4_k_cu_44242acb_75214cuda3std3__45__cpo4cendE)
_ZN39_INTERNAL_5e3fe919_4_k_cu_44242acb_75214cuda3std3__45__cpo4cendE:
	.zero		1
	.type		_ZN39_INTERNAL_5e3fe919_4_k_cu_44242acb_75214cuda3std6ranges3__45__cpo4swapE,@object
	.size		_ZN39_INTERNAL_5e3fe919_4_k_cu_44242acb_75214cuda3std6ranges3__45__cpo4swapE,(.L_10 - _ZN39_INTERNAL_5e3fe919_4_k_cu_44242acb_75214cuda3std6ranges3__45__cpo4swapE)
_ZN39_INTERNAL_5e3fe919_4_k_cu_44242acb_75214cuda3std6ranges3__45__cpo4swapE:
	.zero		1
.L_10:


//--------------------- .nv.constant0._ZN7cutlass13device_kernelINS_4gemm6kernel13GemmUniversalIN4cute5tupleIJiiiiEEENS1_10collective13CollectiveMmaINS1_35MainloopSm100TmaUmmaWarpSpecializedILi3ELi2ELi4ENS5_IJNS4_1CILi1EEENSA_ILi2EEESB_EEEEENS5_IJNSA_ILi64EEENSA_ILi128EEESG_EEENS_10bfloat16_tENS5_IJlSB_lEEESI_SJ_NS4_8TiledMMAINS4_8MMA_AtomIJNS4_20SM100_MMA_F16BF16_SSISI_SI_fLi64ELi128ELNS4_4UMMA5MajorE0ELSO_0ELNSN_7ScaleInE0ELSP_0EEEEEENS4_6LayoutINS5_IJSB_SB_SB_EEENS5_IJNSA_ILi0EEESU_SU_EEEEENS5_IJNS4_10UnderscoreESX_SX_EEEEENS4_23SM90_TMA_LOAD_MULTICASTENS4_14ComposedLayoutINS4_7SwizzleILi3ELi4ELi3EEENS4_18smem_ptr_flag_bitsILi16EEENSS_INS5_IJNSA_ILi8EEESF_EEENS5_IJSF_SB_EEEEEEEvNS4_8identityENS4_13SM90_TMA_LOADES1A_vS1B_EENS_8epilogue10collective18CollectiveEpilogueINS1E_23Sm100TmaWarpSpecializedILi4ELi2ELi16ELb1ELb0EEEJSH_NS5_IJNSS_ISF_SB_EENSS_INSA_ILi32EEESB_EEEEESI_SJ_SI_SJ_NS1E_6fusion15FusionCallbacksIS1I_NS1N_17LinearCombinationISI_fSI_fLNS_15FloatRoundStyleE2EEESH_S1M_JEEENS4_5SM1004TMEM4LOAD26SM100_TMEM_LOAD_16dp256b4xES1C_NS11_INS12_ILi2ELi4ELi3EEES15_NSS_INS5_IJS16_S1K_EEENS5_IJS1K_SB_EEEEEEENS4_17SM75_U32x4_LDSM_NENS4_14SM90_TMA_STOREES21_NS4_17SM90_U32x4_STSM_NENS4_39AutoVectorizingCopyWithAssumedAlignmentILi128EEEEEEvvEEEEvNT_6ParamsE --------------------------
	.section	.nv.constant0._ZN7cutlass13device_kernelINS_4gemm6kernel13GemmUniversalIN4cute5tupleIJiiiiEEENS1_10collective13CollectiveMmaINS1_35MainloopSm100TmaUmmaWarpSpecializedILi3ELi2ELi4ENS5_IJNS4_1CILi1EEENSA_ILi2EEESB_EEEEENS5_IJNSA_ILi64EEENSA_ILi128EEESG_EEENS_10bfloat16_tENS5_IJlSB_lEEESI_SJ_NS4_8TiledMMAINS4_8MMA_AtomIJNS4_20SM100_MMA_F16BF16_SSISI_SI_fLi64ELi128ELNS4_4UMMA5MajorE0ELSO_0ELNSN_7ScaleInE0ELSP_0EEEEEENS4_6LayoutINS5_IJSB_SB_SB_EEENS5_IJNSA_ILi0EEESU_SU_EEEEENS5_IJNS4_10UnderscoreESX_SX_EEEEENS4_23SM90_TMA_LOAD_MULTICASTENS4_14ComposedLayoutINS4_7SwizzleILi3ELi4ELi3EEENS4_18smem_ptr_flag_bitsILi16EEENSS_INS5_IJNSA_ILi8EEESF_EEENS5_IJSF_SB_EEEEEEEvNS4_8identityENS4_13SM90_TMA_LOADES1A_vS1B_EENS_8epilogue10collective18CollectiveEpilogueINS1E_23Sm100TmaWarpSpecializedILi4ELi2ELi16ELb1ELb0EEEJSH_NS5_IJNSS_ISF_SB_EENSS_INSA_ILi32EEESB_EEEEESI_SJ_SI_SJ_NS1E_6fusion15FusionCallbacksIS1I_NS1N_17LinearCombinationISI_fSI_fLNS_15FloatRoundStyleE2EEESH_S1M_JEEENS4_5SM1004TMEM4LOAD26SM100_TMEM_LOAD_16dp256b4xES1C_NS11_INS12_ILi2ELi4ELi3EEES15_NSS_INS5_IJS16_S1K_EEENS5_IJS1K_SB_EEEEEEENS4_17SM75_U32x4_LDSM_NENS4_14SM90_TMA_STOREES21_NS4_17SM90_U32x4_STSM_NENS4_39AutoVectorizingCopyWithAssumedAlignmentILi128EEEEEEvvEEEEvNT_6ParamsE,"a",@progbits
	.sectionflags	@""
	.align	4
.nv.constant0._ZN7cutlass13device_kernelINS_4gemm6kernel13GemmUniversalIN4cute5tupleIJiiiiEEENS1_10collective13CollectiveMmaINS1_35MainloopSm100TmaUmmaWarpSpecializedILi3ELi2ELi4ENS5_IJNS4_1CILi1EEENSA_ILi2EEESB_EEEEENS5_IJNSA_ILi64EEENSA_ILi128EEESG_EEENS_10bfloat16_tENS5_IJlSB_lEEESI_SJ_NS4_8TiledMMAINS4_8MMA_AtomIJNS4_20SM100_MMA_F16BF16_SSISI_SI_fLi64ELi128ELNS4_4UMMA5MajorE0ELSO_0ELNSN_7ScaleInE0ELSP_0EEEEEENS4_6LayoutINS5_IJSB_SB_SB_EEENS5_IJNSA_ILi0EEESU_SU_EEEEENS5_IJNS4_10UnderscoreESX_SX_EEEEENS4_23SM90_TMA_LOAD_MULTICASTENS4_14ComposedLayoutINS4_7SwizzleILi3ELi4ELi3EEENS4_18smem_ptr_flag_bitsILi16EEENSS_INS5_IJNSA_ILi8EEESF_EEENS5_IJSF_SB_EEEEEEEvNS4_8identityENS4_13SM90_TMA_LOADES1A_vS1B_EENS_8epilogue10collective18CollectiveEpilogueINS1E_23Sm100TmaWarpSpecializedILi4ELi2ELi16ELb1ELb0EEEJSH_NS5_IJNSS_ISF_SB_EENSS_INSA_ILi32EEESB_EEEEESI_SJ_SI_SJ_NS1E_6fusion15FusionCallbacksIS1I_NS1N_17LinearCombinationISI_fSI_fLNS_15FloatRoundStyleE2EEESH_S1M_JEEENS4_5SM1004TMEM4LOAD26SM100_TMEM_LOAD_16dp256b4xES1C_NS11_INS12_ILi2ELi4ELi3EEES15_NSS_INS5_IJS16_S1K_EEENS5_IJS1K_SB_EEEEEEENS4_17SM75_U32x4_LDSM_NENS4_14SM90_TMA_STOREES21_NS4_17SM90_U32x4_STSM_NENS4_39AutoVectorizingCopyWithAssumedAlignmentILi128EEEEEEvvEEEEvNT_6ParamsE:
	.zero		2944


//--------------------- SYMBOLS --------------------------

	.type		.nv.reservedSmem.offset0,@object
	.size		.nv.reservedSmem.offset0,0x4
	.type		.nv.reservedSmem.cap,@object
	.size		.nv.reservedSmem.cap,0x4
	.type		__assertfail,@function
